//
// Generated by NVIDIA NVVM Compiler
//
// Compiler Build ID: CL-36424714
// Cuda compilation tools, release 13.0, V13.0.88
// Based on NVVM 20.0.0
//

.version 9.0
.target sm_100
.address_size 64

	// .globl	_Z13resetCheapestPxi

.visible .entry _Z13resetCheapestPxi(
	.param .u64 .ptr .align 1 _Z13resetCheapestPxi_param_0,
	.param .u32 _Z13resetCheapestPxi_param_1
)
{
	.reg .pred 	%p<2>;
	.reg .b32 	%r<6>;
	.reg .b64 	%rd<6>;

	ld.param.u64 	%rd1, [_Z13resetCheapestPxi_param_0];
	ld.param.u32 	%r2, [_Z13resetCheapestPxi_param_1];
	mov.u32 	%r3, %ctaid.x;
	mov.u32 	%r4, %ntid.x;
	mov.u32 	%r5, %tid.x;
	mad.lo.s32 	%r1, %r3, %r4, %r5;
	setp.ge.s32 	%p1, %r1, %r2;
	@%p1 bra 	$L__BB0_2;
	cvta.to.global.u64 	%rd2, %rd1;
	mul.wide.s32 	%rd3, %r1, 8;
	add.s64 	%rd4, %rd2, %rd3;
	mov.b64 	%rd5, 9223372036854775807;
	st.global.u64 	[%rd4], %rd5;
$L__BB0_2:
	ret;

}
	// .globl	_Z16findCheapestEdgeP4EdgeiPiPx
.visible .entry _Z16findCheapestEdgeP4EdgeiPiPx(
	.param .u64 .ptr .align 1 _Z16findCheapestEdgeP4EdgeiPiPx_param_0,
	.param .u32 _Z16findCheapestEdgeP4EdgeiPiPx_param_1,
	.param .u64 .ptr .align 1 _Z16findCheapestEdgeP4EdgeiPiPx_param_2,
	.param .u64 .ptr .align 1 _Z16findCheapestEdgeP4EdgeiPiPx_param_3
)
{
	.reg .pred 	%p<10>;
	.reg .b16 	%rs<3>;
	.reg .b32 	%r<28>;
	.reg .b64 	%rd<42>;

	ld.param.u64 	%rd15, [_Z16findCheapestEdgeP4EdgeiPiPx_param_0];
	ld.param.u32 	%r19, [_Z16findCheapestEdgeP4EdgeiPiPx_param_1];
	ld.param.u64 	%rd17, [_Z16findCheapestEdgeP4EdgeiPiPx_param_2];
	ld.param.u64 	%rd16, [_Z16findCheapestEdgeP4EdgeiPiPx_param_3];
	cvta.to.global.u64 	%rd1, %rd17;
	mov.u32 	%r20, %ctaid.x;
	mov.u32 	%r21, %ntid.x;
	mov.u32 	%r22, %tid.x;
	mad.lo.s32 	%r1, %r20, %r21, %r22;
	setp.ge.s32 	%p1, %r1, %r19;
	@%p1 bra 	$L__BB1_12;
	cvta.to.global.u64 	%rd18, %rd15;
	cvt.s64.s32 	%rd2, %r1;
	mul.wide.s32 	%rd19, %r1, 16;
	add.s64 	%rd20, %rd18, %rd19;
	ld.global.u32 	%r23, [%rd20];
	ld.global.u32 	%r26, [%rd20+4];
	cvt.s64.s32 	%rd41, %r26;
	ld.global.u32 	%r27, [%rd20+8];
	ld.global.u8 	%rs1, [%rd20+12];
	cvt.s64.s32 	%rd38, %r23;
	mul.wide.s32 	%rd21, %r23, 4;
	add.s64 	%rd39, %rd1, %rd21;
	ld.global.u32 	%r24, [%rd39];
	setp.eq.s32 	%p2, %r24, %r23;
	@%p2 bra 	$L__BB1_2;
	bra.uni 	$L__BB1_13;
$L__BB1_2:
	shl.b64 	%rd25, %rd41, 2;
	add.s64 	%rd40, %rd1, %rd25;
	ld.global.u32 	%r25, [%rd40];
	setp.eq.s32 	%p4, %r25, %r26;
	@%p4 bra 	$L__BB1_4;
$L__BB1_3:
	mul.wide.s32 	%rd26, %r25, 4;
	add.s64 	%rd27, %rd1, %rd26;
	ld.global.u32 	%r26, [%rd27];
	st.global.u32 	[%rd40], %r26;
	cvt.s64.s32 	%rd41, %r26;
	mul.wide.s32 	%rd28, %r26, 4;
	add.s64 	%rd40, %rd1, %rd28;
	ld.global.u32 	%r25, [%rd40];
	setp.ne.s32 	%p5, %r25, %r26;
	@%p5 bra 	$L__BB1_3;
$L__BB1_4:
	setp.eq.s32 	%p6, %r23, %r26;
	@%p6 bra 	$L__BB1_12;
	setp.eq.s16 	%p7, %rs1, 100;
	@%p7 bra 	$L__BB1_10;
	setp.eq.s16 	%p8, %rs1, 116;
	@%p8 bra 	$L__BB1_9;
	setp.ne.s16 	%p9, %rs1, 103;
	@%p9 bra 	$L__BB1_11;
	shl.b32 	%r27, %r27, 1;
	bra.uni 	$L__BB1_11;
$L__BB1_9:
	mul.lo.s32 	%r27, %r27, 5;
	bra.uni 	$L__BB1_11;
$L__BB1_10:
	mul.lo.s32 	%r27, %r27, 3;
$L__BB1_11:
	cvta.to.global.u64 	%rd29, %rd16;
	mul.wide.s32 	%rd30, %r27, %r19;
	add.s64 	%rd31, %rd30, %rd2;
	shl.b64 	%rd32, %rd38, 3;
	add.s64 	%rd33, %rd29, %rd32;
	atom.global.min.s64 	%rd34, [%rd33], %rd31;
	shl.b64 	%rd35, %rd41, 3;
	add.s64 	%rd36, %rd29, %rd35;
	atom.global.min.s64 	%rd37, [%rd36], %rd31;
$L__BB1_12:
	ret;
$L__BB1_13:
	mul.wide.s32 	%rd22, %r24, 4;
	add.s64 	%rd23, %rd1, %rd22;
	ld.global.u32 	%r23, [%rd23];
	st.global.u32 	[%rd39], %r23;
	cvt.s64.s32 	%rd38, %r23;
	mul.wide.s32 	%rd24, %r23, 4;
	add.s64 	%rd39, %rd1, %rd24;
	ld.global.u32 	%r24, [%rd39];
	setp.eq.s32 	%p3, %r24, %r23;
	@%p3 bra 	$L__BB1_2;
	bra.uni 	$L__BB1_13;

}
	// .globl	_Z24performUnionsAndCompressP4EdgeiiPiPxS2_S1_
.visible .entry _Z24performUnionsAndCompressP4EdgeiiPiPxS2_S1_(
	.param .u64 .ptr .align 1 _Z24performUnionsAndCompressP4EdgeiiPiPxS2_S1__param_0,
	.param .u32 _Z24performUnionsAndCompressP4EdgeiiPiPxS2_S1__param_1,
	.param .u32 _Z24performUnionsAndCompressP4EdgeiiPiPxS2_S1__param_2,
	.param .u64 .ptr .align 1 _Z24performUnionsAndCompressP4EdgeiiPiPxS2_S1__param_3,
	.param .u64 .ptr .align 1 _Z24performUnionsAndCompressP4EdgeiiPiPxS2_S1__param_4,
	.param .u64 .ptr .align 1 _Z24performUnionsAndCompressP4EdgeiiPiPxS2_S1__param_5,
	.param .u64 .ptr .align 1 _Z24performUnionsAndCompressP4EdgeiiPiPxS2_S1__param_6
)
{
	.reg .pred 	%p<14>;
	.reg .b16 	%rs<3>;
	.reg .b32 	%r<34>;
	.reg .b64 	%rd<49>;

	ld.param.u64 	%rd17, [_Z24performUnionsAndCompressP4EdgeiiPiPxS2_S1__param_0];
	ld.param.u32 	%r19, [_Z24performUnionsAndCompressP4EdgeiiPiPxS2_S1__param_1];
	ld.param.u32 	%r20, [_Z24performUnionsAndCompressP4EdgeiiPiPxS2_S1__param_2];
	ld.param.u64 	%rd21, [_Z24performUnionsAndCompressP4EdgeiiPiPxS2_S1__param_3];
	ld.param.u64 	%rd18, [_Z24performUnionsAndCompressP4EdgeiiPiPxS2_S1__param_4];
	ld.param.u64 	%rd19, [_Z24performUnionsAndCompressP4EdgeiiPiPxS2_S1__param_5];
	ld.param.u64 	%rd20, [_Z24performUnionsAndCompressP4EdgeiiPiPxS2_S1__param_6];
	cvta.to.global.u64 	%rd1, %rd21;
	mov.u32 	%r21, %ctaid.x;
	mov.u32 	%r22, %ntid.x;
	mov.u32 	%r23, %tid.x;
	mad.lo.s32 	%r1, %r21, %r22, %r23;
	setp.ge.s32 	%p1, %r1, %r20;
	@%p1 bra 	$L__BB2_18;
	cvta.to.global.u64 	%rd22, %rd18;
	mul.wide.s32 	%rd23, %r1, 8;
	add.s64 	%rd24, %rd22, %rd23;
	ld.global.u64 	%rd2, [%rd24];
	setp.eq.s64 	%p2, %rd2, 9223372036854775807;
	@%p2 bra 	$L__BB2_18;
	cvt.s64.s32 	%rd3, %r19;
	or.b64  	%rd25, %rd2, %rd3;
	and.b64  	%rd26, %rd25, -4294967296;
	setp.ne.s64 	%p3, %rd26, 0;
	@%p3 bra 	$L__BB2_4;
	cvt.u32.u64 	%r24, %rd3;
	cvt.u32.u64 	%r25, %rd2;
	rem.u32 	%r26, %r25, %r24;
	cvt.u64.u32 	%rd45, %r26;
	bra.uni 	$L__BB2_5;
$L__BB2_4:
	rem.s64 	%rd45, %rd2, %rd3;
$L__BB2_5:
	shl.b64 	%rd27, %rd45, 4;
	cvta.to.global.u64 	%rd28, %rd17;
	add.s64 	%rd29, %rd28, %rd27;
	ld.global.u32 	%r29, [%rd29];
	ld.global.u32 	%r32, [%rd29+4];
	cvt.s64.s32 	%rd48, %r32;
	ld.global.u32 	%r33, [%rd29+8];
	ld.global.u8 	%rs1, [%rd29+12];
	mul.wide.s32 	%rd30, %r29, 4;
	add.s64 	%rd46, %rd1, %rd30;
	ld.global.u32 	%r30, [%rd46];
	setp.eq.s32 	%p4, %r30, %r29;
	@%p4 bra 	$L__BB2_6;
	bra.uni 	$L__BB2_19;
$L__BB2_6:
	shl.b64 	%rd34, %rd48, 2;
	add.s64 	%rd47, %rd1, %rd34;
	ld.global.u32 	%r31, [%rd47];
	setp.eq.s32 	%p6, %r31, %r32;
	@%p6 bra 	$L__BB2_8;
$L__BB2_7:
	mul.wide.s32 	%rd35, %r31, 4;
	add.s64 	%rd36, %rd1, %rd35;
	ld.global.u32 	%r32, [%rd36];
	st.global.u32 	[%rd47], %r32;
	cvt.s64.s32 	%rd48, %r32;
	mul.wide.s32 	%rd37, %r32, 4;
	add.s64 	%rd47, %rd1, %rd37;
	ld.global.u32 	%r31, [%rd47];
	setp.ne.s32 	%p7, %r31, %r32;
	@%p7 bra 	$L__BB2_7;
$L__BB2_8:
	shl.b64 	%rd38, %rd48, 2;
	add.s64 	%rd16, %rd1, %rd38;
	setp.eq.s32 	%p8, %r29, %r32;
	@%p8 bra 	$L__BB2_18;
	atom.relaxed.global.cas.b32 	%r27, [%rd16], %r32, %r29;
	setp.ne.s32 	%p9, %r27, %r32;
	@%p9 bra 	$L__BB2_18;
	shl.b64 	%rd39, %rd45, 2;
	cvta.to.global.u64 	%rd40, %rd20;
	add.s64 	%rd41, %rd40, %rd39;
	atom.relaxed.global.cas.b32 	%r28, [%rd41], 0, 1;
	setp.ne.s32 	%p10, %r28, 0;
	@%p10 bra 	$L__BB2_18;
	setp.eq.s16 	%p11, %rs1, 100;
	@%p11 bra 	$L__BB2_16;
	setp.eq.s16 	%p12, %rs1, 116;
	@%p12 bra 	$L__BB2_15;
	setp.ne.s16 	%p13, %rs1, 103;
	@%p13 bra 	$L__BB2_17;
	shl.b32 	%r33, %r33, 1;
	bra.uni 	$L__BB2_17;
$L__BB2_15:
	mul.lo.s32 	%r33, %r33, 5;
	bra.uni 	$L__BB2_17;
$L__BB2_16:
	mul.lo.s32 	%r33, %r33, 3;
$L__BB2_17:
	cvt.s64.s32 	%rd42, %r33;
	cvta.to.global.u64 	%rd43, %rd19;
	atom.global.add.u64 	%rd44, [%rd43], %rd42;
$L__BB2_18:
	ret;
$L__BB2_19:
	mul.wide.s32 	%rd31, %r30, 4;
	add.s64 	%rd32, %rd1, %rd31;
	ld.global.u32 	%r29, [%rd32];
	st.global.u32 	[%rd46], %r29;
	mul.wide.s32 	%rd33, %r29, 4;
	add.s64 	%rd46, %rd1, %rd33;
	ld.global.u32 	%r30, [%rd46];
	setp.eq.s32 	%p5, %r30, %r29;
	@%p5 bra 	$L__BB2_6;
	bra.uni 	$L__BB2_19;

}
	// .globl	_Z13compressPathsPii
.visible .entry _Z13compressPathsPii(
	.param .u64 .ptr .align 1 _Z13compressPathsPii_param_0,
	.param .u32 _Z13compressPathsPii_param_1
)
{
	.reg .pred 	%p<4>;
	.reg .b32 	%r<11>;
	.reg .b64 	%rd<11>;

	ld.param.u64 	%rd5, [_Z13compressPathsPii_param_0];
	ld.param.u32 	%r5, [_Z13compressPathsPii_param_1];
	cvta.to.global.u64 	%rd1, %rd5;
	mov.u32 	%r6, %ctaid.x;
	mov.u32 	%r7, %ntid.x;
	mov.u32 	%r8, %tid.x;
	mad.lo.s32 	%r1, %r6, %r7, %r8;
	setp.ge.s32 	%p1, %r1, %r5;
	@%p1 bra 	$L__BB3_3;
	mul.wide.s32 	%rd6, %r1, 4;
	add.s64 	%rd10, %rd1, %rd6;
	ld.global.u32 	%r10, [%rd10];
	setp.eq.s32 	%p2, %r10, %r1;
	@%p2 bra 	$L__BB3_3;
$L__BB3_2:
	mul.wide.s32 	%rd7, %r10, 4;
	add.s64 	%rd8, %rd1, %rd7;
	ld.global.u32 	%r9, [%rd8];
	st.global.u32 	[%rd10], %r9;
	mul.wide.s32 	%rd9, %r9, 4;
	add.s64 	%rd10, %rd1, %rd9;
	ld.global.u32 	%r10, [%rd10];
	setp.ne.s32 	%p3, %r10, %r9;
	@%p3 bra 	$L__BB3_2;
$L__BB3_3:
	ret;

}
	// .globl	_Z15countComponentsPiiPjPx
.visible .entry _Z15countComponentsPiiPjPx(
	.param .u64 .ptr .align 1 _Z15countComponentsPiiPjPx_param_0,
	.param .u32 _Z15countComponentsPiiPjPx_param_1,
	.param .u64 .ptr .align 1 _Z15countComponentsPiiPjPx_param_2,
	.param .u64 .ptr .align 1 _Z15countComponentsPiiPjPx_param_3
)
{
	.reg .pred 	%p<7>;
	.reg .b32 	%r<28>;
	.reg .b64 	%rd<23>;

	ld.param.u64 	%rd7, [_Z15countComponentsPiiPjPx_param_0];
	ld.param.u32 	%r14, [_Z15countComponentsPiiPjPx_param_1];
	ld.param.u64 	%rd5, [_Z15countComponentsPiiPjPx_param_2];
	ld.param.u64 	%rd6, [_Z15countComponentsPiiPjPx_param_3];
	cvta.to.global.u64 	%rd1, %rd7;
	mov.u32 	%r16, %ctaid.x;
	mov.u32 	%r1, %ntid.x;
	mov.u32 	%r17, %tid.x;
	mad.lo.s32 	%r23, %r16, %r1, %r17;
	setp.ge.u32 	%p1, %r23, %r14;
	mov.b32 	%r27, 0;
	@%p1 bra 	$L__BB4_5;
	mov.u32 	%r19, %nctaid.x;
	mul.lo.s32 	%r3, %r1, %r19;
	mov.b32 	%r27, 0;
$L__BB4_2:
	mul.wide.s32 	%rd8, %r23, 4;
	add.s64 	%rd22, %rd1, %rd8;
	ld.global.u32 	%r25, [%rd22];
	setp.eq.s32 	%p2, %r25, %r23;
	mov.u32 	%r26, %r23;
	@%p2 bra 	$L__BB4_4;
$L__BB4_3:
	mul.wide.s32 	%rd9, %r25, 4;
	add.s64 	%rd10, %rd1, %rd9;
	ld.global.u32 	%r26, [%rd10];
	st.global.u32 	[%rd22], %r26;
	mul.wide.s32 	%rd11, %r26, 4;
	add.s64 	%rd22, %rd1, %rd11;
	ld.global.u32 	%r25, [%rd22];
	setp.ne.s32 	%p3, %r25, %r26;
	@%p3 bra 	$L__BB4_3;
$L__BB4_4:
	setp.eq.s32 	%p4, %r26, %r23;
	selp.u32 	%r20, 1, 0, %p4;
	add.s32 	%r27, %r27, %r20;
	add.s32 	%r23, %r23, %r3;
	setp.lt.u32 	%p5, %r23, %r14;
	@%p5 bra 	$L__BB4_2;
$L__BB4_5:
	cvta.to.global.u64 	%rd12, %rd5;
	atom.global.add.u32 	%r21, [%rd12], %r27;
	ld.global.u32 	%r22, [%rd12];
	setp.ne.s32 	%p6, %r22, 1;
	@%p6 bra 	$L__BB4_7;
	cvta.to.global.u64 	%rd13, %rd6;
	ld.global.u64 	%rd14, [%rd13];
	mul.hi.s64 	%rd15, %rd14, -8543223828751151131;
	add.s64 	%rd16, %rd15, %rd14;
	shr.u64 	%rd17, %rd16, 63;
	shr.s64 	%rd18, %rd16, 29;
	add.s64 	%rd19, %rd18, %rd17;
	mul.lo.s64 	%rd20, %rd19, 1000000007;
	sub.s64 	%rd21, %rd14, %rd20;
	st.global.u64 	[%rd13], %rd21;
$L__BB4_7:
	ret;

}


// ===== COMPILED SASS (sm_100) =====

	.target	sm_100

	.elftype	@"ET_EXEC"


//--------------------- .note.nv.tkinfo           --------------------------
	.section	.note.nv.tkinfo,"",@"SHT_NOTE"
	.sectionflags	@"SHF_NOTE_NV_TKINFO"
	.tkinfo
        /*0018*/ 	.word	0x00000002
        /*0030*/ 	.string	""
        /*0030*/ 	.string	"ptxas"
        /*0030*/ 	.string	"Cuda compilation tools, release 13.0, V13.0.88"
        /*0030*/ 	.string	"Build cuda_13.0.r13.0/compiler.36424714_0"
        /*0030*/ 	.string	"-arch sm_100 -m 64 "



//--------------------- .note.nv.cuinfo           --------------------------
	.section	.note.nv.cuinfo,"",@"SHT_NOTE"
	.sectionflags	@"SHF_NOTE_NV_CUINFO"
        /*0018*/ 	.short	0x0002
        /*001a*/ 	.short	0x0064
        /*001c*/ 	.short	0x0082
	.zero		2


//--------------------- .nv.info                  --------------------------
	.section	.nv.info,"",@"SHT_CUDA_INFO"
	.align	4


	//----- nvinfo : EIATTR_REGCOUNT
	.align		4
        /*0000*/ 	.byte	0x04, 0x2f
        /*0002*/ 	.short	(.L_1 - .L_0)
	.align		4
.L_0:
        /*0004*/ 	.word	index@(_Z13resetCheapestPxi)
        /*0008*/ 	.word	0x0000000a


	//----- nvinfo : EIATTR_FRAME_SIZE
	.align		4
.L_1:
        /*000c*/ 	.byte	0x04, 0x11
        /*000e*/ 	.short	(.L_3 - .L_2)
	.align		4
.L_2:
        /*0010*/ 	.word	index@(_Z13resetCheapestPxi)
        /*0014*/ 	.word	0x00000000


	//----- nvinfo : EIATTR_REGCOUNT
	.align		4
.L_3:
        /*0018*/ 	.byte	0x04, 0x2f
        /*001a*/ 	.short	(.L_5 - .L_4)
	.align		4
.L_4:
        /*001c*/ 	.word	index@(_Z16findCheapestEdgeP4EdgeiPiPx)
        /*0020*/ 	.word	0x00000014


	//----- nvinfo : EIATTR_FRAME_SIZE
	.align		4
.L_5:
        /*0024*/ 	.byte	0x04, 0x11
        /*0026*/ 	.short	(.L_7 - .L_6)
	.align		4
.L_6:
        /*0028*/ 	.word	index@(_Z16findCheapestEdgeP4EdgeiPiPx)
        /*002c*/ 	.word	0x00000000


	//----- nvinfo : EIATTR_REGCOUNT
	.align		4
.L_7:
        /*0030*/ 	.byte	0x04, 0x2f
        /*0032*/ 	.short	(.L_9 - .L_8)
	.align		4
.L_8:
        /*0034*/ 	.word	index@(_Z24performUnionsAndCompressP4EdgeiiPiPxS2_S1_)
        /*0038*/ 	.word	0x00000013


	//----- nvinfo : EIATTR_FRAME_SIZE
	.align		4
.L_9:
        /*003c*/ 	.byte	0x04, 0x11
        /*003e*/ 	.short	(.L_11 - .L_10)
	.align		4
.L_10:
        /*0040*/ 	.word	index@($__internal_0_$__cuda_sm20_rem_s64)
        /*0044*/ 	.word	0x00000000


	//----- nvinfo : EIATTR_FRAME_SIZE
	.align		4
.L_11:
        /*0048*/ 	.byte	0x04, 0x11
        /*004a*/ 	.short	(.L_13 - .L_12)
	.align		4
.L_12:
        /*004c*/ 	.word	index@(_Z24performUnionsAndCompressP4EdgeiiPiPxS2_S1_)
        /*0050*/ 	.word	0x00000000


	//----- nvinfo : EIATTR_REGCOUNT
	.align		4
.L_13:
        /*0054*/ 	.byte	0x04, 0x2f
        /*0056*/ 	.short	(.L_15 - .L_14)
	.align		4
.L_14:
        /*0058*/ 	.word	index@(_Z13compressPathsPii)
        /*005c*/ 	.word	0x0000000a


	//----- nvinfo : EIATTR_FRAME_SIZE
	.align		4
.L_15:
        /*0060*/ 	.byte	0x04, 0x11
        /*0062*/ 	.short	(.L_17 - .L_16)
	.align		4
.L_16:
        /*0064*/ 	.word	index@(_Z13compressPathsPii)
        /*0068*/ 	.word	0x00000000


	//----- nvinfo : EIATTR_REGCOUNT
	.align		4
.L_17:
        /*006c*/ 	.byte	0x04, 0x2f
        /*006e*/ 	.short	(.L_19 - .L_18)
	.align		4
.L_18:
        /*0070*/ 	.word	index@(_Z15countComponentsPiiPjPx)
        /*0074*/ 	.word	0x0000000e


	//----- nvinfo : EIATTR_FRAME_SIZE
	.align		4
.L_19:
        /*0078*/ 	.byte	0x04, 0x11
        /*007a*/ 	.short	(.L_21 - .L_20)
	.align		4
.L_20:
        /*007c*/ 	.word	index@(_Z15countComponentsPiiPjPx)
        /*0080*/ 	.word	0x00000000


	//----- nvinfo : EIATTR_MIN_STACK_SIZE
	.align		4
.L_21:
        /*0084*/ 	.byte	0x04, 0x12
        /*0086*/ 	.short	(.L_23 - .L_22)
	.align		4
.L_22:
        /*0088*/ 	.word	index@(_Z15countComponentsPiiPjPx)
        /*008c*/ 	.word	0x00000000


	//----- nvinfo : EIATTR_MIN_STACK_SIZE
	.align		4
.L_23:
        /*0090*/ 	.byte	0x04, 0x12
        /*0092*/ 	.short	(.L_25 - .L_24)
	.align		4
.L_24:
        /*0094*/ 	.word	index@(_Z13compressPathsPii)
        /*0098*/ 	.word	0x00000000


	//----- nvinfo : EIATTR_MIN_STACK_SIZE
	.align		4
.L_25:
        /*009c*/ 	.byte	0x04, 0x12
        /*009e*/ 	.short	(.L_27 - .L_26)
	.align		4
.L_26:
        /*00a0*/ 	.word	index@(_Z24performUnionsAndCompressP4EdgeiiPiPxS2_S1_)
        /*00a4*/ 	.word	0x00000000


	//----- nvinfo : EIATTR_MIN_STACK_SIZE
	.align		4
.L_27:
        /*00a8*/ 	.byte	0x04, 0x12
        /*00aa*/ 	.short	(.L_29 - .L_28)
	.align		4
.L_28:
        /*00ac*/ 	.word	index@(_Z16findCheapestEdgeP4EdgeiPiPx)
        /*00b0*/ 	.word	0x00000000


	//----- nvinfo : EIATTR_MIN_STACK_SIZE
	.align		4
.L_29:
        /*00b4*/ 	.byte	0x04, 0x12
        /*00b6*/ 	.short	(.L_31 - .L_30)
	.align		4
.L_30:
        /*00b8*/ 	.word	index@(_Z13resetCheapestPxi)
        /*00bc*/ 	.word	0x00000000
.L_31:


//--------------------- .nv.compat                --------------------------
	.section	.nv.compat,"",@"SHT_CUDA_COMPAT_INFO"
	.align	4
        /*0000*/ 	.byte	0x02, 0x09, 0x00, 0x00, 0x02, 0x02, 0x01, 0x00, 0x02, 0x05, 0x05, 0x00, 0x03, 0x07, 0x01, 0x01
        /*0010*/ 	.byte	0x02, 0x03, 0x00, 0x00, 0x02, 0x06, 0x01, 0x00, 0x04, 0x0b, 0x08, 0x00, 0x09, 0x00, 0x00, 0x00
        /*0020*/ 	.byte	0x00, 0x00, 0x00, 0x00


//--------------------- .nv.info._Z15countComponentsPiiPjPx --------------------------
	.section	.nv.info._Z15countComponentsPiiPjPx,"",@"SHT_CUDA_INFO"
	.sectionflags	@""
	.align	4


	//----- nvinfo : EIATTR_CUDA_API_VERSION
	.align		4
        /*0000*/ 	.byte	0x04, 0x37
        /*0002*/ 	.short	(.L_33 - .L_32)
.L_32:
        /*0004*/ 	.word	0x00000082


	//----- nvinfo : EIATTR_KPARAM_INFO
	.align		4
.L_33:
        /*0008*/ 	.byte	0x04, 0x17
        /*000a*/ 	.short	(.L_35 - .L_34)
.L_34:
        /*000c*/ 	.word	0x00000000
        /*0010*/ 	.short	0x0003
        /*0012*/ 	.short	0x0018
        /*0014*/ 	.byte	0x00, 0xf5, 0x21, 0x00


	//----- nvinfo : EIATTR_KPARAM_INFO
	.align		4
.L_35:
        /*0018*/ 	.byte	0x04, 0x17
        /*001a*/ 	.short	(.L_37 - .L_36)
.L_36:
        /*001c*/ 	.word	0x00000000
        /*0020*/ 	.short	0x0002
        /*0022*/ 	.short	0x0010
        /*0024*/ 	.byte	0x00, 0xf5, 0x21, 0x00


	//----- nvinfo : EIATTR_KPARAM_INFO
	.align		4
.L_37:
        /*0028*/ 	.byte	0x04, 0x17
        /*002a*/ 	.short	(.L_39 - .L_38)
.L_38:
        /*002c*/ 	.word	0x00000000
        /*0030*/ 	.short	0x0001
        /*0032*/ 	.short	0x0008
        /*0034*/ 	.byte	0x00, 0xf0, 0x11, 0x00


	//----- nvinfo : EIATTR_KPARAM_INFO
	.align		4
.L_39:
        /*0038*/ 	.byte	0x04, 0x17
        /*003a*/ 	.short	(.L_41 - .L_40)
.L_40:
        /*003c*/ 	.word	0x00000000
        /*0040*/ 	.short	0x0000
        /*0042*/ 	.short	0x0000
        /*0044*/ 	.byte	0x00, 0xf5, 0x21, 0x00


	//----- nvinfo : EIATTR_SPARSE_MMA_MASK
	.align		4
.L_41:
        /*0048*/ 	.byte	0x03, 0x50
        /*004a*/ 	.short	0x0000


	//----- nvinfo : EIATTR_MAXREG_COUNT
	.align		4
        /*004c*/ 	.byte	0x03, 0x1b
        /*004e*/ 	.short	0x00ff


	//----- nvinfo : EIATTR_MERCURY_ISA_VERSION
	.align		4
        /*0050*/ 	.byte	0x03, 0x5f
        /*0052*/ 	.short	0x0101


	//----- nvinfo : EIATTR_INT_WARP_WIDE_INSTR_OFFSETS
	.align		4
        /*0054*/ 	.byte	0x04, 0x31
        /*0056*/ 	.short	(.L_43 - .L_42)


	//   ....[0]....
.L_42:
        /*0058*/ 	.word	0x00000290


	//   ....[1]....
        /*005c*/ 	.word	0x000002b0


	//----- nvinfo : EIATTR_VRC_CTA_INIT_COUNT
	.align		4
.L_43:
        /*0060*/ 	.byte	0x02, 0x4a
	.zero		1
	.zero		1


	//----- nvinfo : EIATTR_EXIT_INSTR_OFFSETS
	.align		4
        /*0064*/ 	.byte	0x04, 0x1c
        /*0066*/ 	.short	(.L_45 - .L_44)


	//   ....[0]....
.L_44:
        /*0068*/ 	.word	0x00000320


	//   ....[1]....
        /*006c*/ 	.word	0x000004a0


	//----- nvinfo : EIATTR_CRS_STACK_SIZE
	.align		4
.L_45:
        /*0070*/ 	.byte	0x04, 0x1e
        /*0072*/ 	.short	(.L_47 - .L_46)
.L_46:
        /*0074*/ 	.word	0x00000000


	//----- nvinfo : EIATTR_CBANK_PARAM_SIZE
	.align		4
.L_47:
        /*0078*/ 	.byte	0x03, 0x19
        /*007a*/ 	.short	0x0020


	//----- nvinfo : EIATTR_PARAM_CBANK
	.align		4
        /*007c*/ 	.byte	0x04, 0x0a
        /*007e*/ 	.short	(.L_49 - .L_48)
	.align		4
.L_48:
        /*0080*/ 	.word	index@(.nv.constant0._Z15countComponentsPiiPjPx)
        /*0084*/ 	.short	0x0380
        /*0086*/ 	.short	0x0020


	//----- nvinfo : EIATTR_SW_WAR
	.align		4
.L_49:
        /*0088*/ 	.byte	0x04, 0x36
        /*008a*/ 	.short	(.L_51 - .L_50)
.L_50:
        /*008c*/ 	.word	0x00000008
.L_51:


//--------------------- .nv.info._Z13compressPathsPii --------------------------
	.section	.nv.info._Z13compressPathsPii,"",@"SHT_CUDA_INFO"
	.sectionflags	@""
	.align	4


	//----- nvinfo : EIATTR_CUDA_API_VERSION
	.align		4
        /*0000*/ 	.byte	0x04, 0x37
        /*0002*/ 	.short	(.L_53 - .L_52)
.L_52:
        /*0004*/ 	.word	0x00000082


	//----- nvinfo : EIATTR_KPARAM_INFO
	.align		4
.L_53:
        /*0008*/ 	.byte	0x04, 0x17
        /*000a*/ 	.short	(.L_55 - .L_54)
.L_54:
        /*000c*/ 	.word	0x00000000
        /*0010*/ 	.short	0x0001
        /*0012*/ 	.short	0x0008
        /*0014*/ 	.byte	0x00, 0xf0, 0x11, 0x00


	//----- nvinfo : EIATTR_KPARAM_INFO
	.align		4
.L_55:
        /*0018*/ 	.byte	0x04, 0x17
        /*001a*/ 	.short	(.L_57 - .L_56)
.L_56:
        /*001c*/ 	.word	0x00000000
        /*0020*/ 	.short	0x0000
        /*0022*/ 	.short	0x0000
        /*0024*/ 	.byte	0x00, 0xf5, 0x21, 0x00


	//----- nvinfo : EIATTR_SPARSE_MMA_MASK
	.align		4
.L_57:
        /*0028*/ 	.byte	0x03, 0x50
        /*002a*/ 	.short	0x0000


	//----- nvinfo : EIATTR_MAXREG_COUNT
	.align		4
        /*002c*/ 	.byte	0x03, 0x1b
        /*002e*/ 	.short	0x00ff


	//----- nvinfo : EIATTR_MERCURY_ISA_VERSION
	.align		4
        /*0030*/ 	.byte	0x03, 0x5f
        /*0032*/ 	.short	0x0101


	//----- nvinfo : EIATTR_VRC_CTA_INIT_COUNT
	.align		4
        /*0034*/ 	.byte	0x02, 0x4a
	.zero		1
	.zero		1


	//----- nvinfo : EIATTR_EXIT_INSTR_OFFSETS
	.align		4
        /*0038*/ 	.byte	0x04, 0x1c
        /*003a*/ 	.short	(.L_59 - .L_58)


	//   ....[0]....
.L_58:
        /*003c*/ 	.word	0x00000070


	//   ....[1]....
        /*0040*/ 	.word	0x000000d0


	//   ....[2]....
        /*0044*/ 	.word	0x00000150


	//----- nvinfo : EIATTR_CRS_STACK_SIZE
	.align		4
.L_59:
        /*0048*/ 	.byte	0x04, 0x1e
        /*004a*/ 	.short	(.L_61 - .L_60)
.L_60:
        /*004c*/ 	.word	0x00000000


	//----- nvinfo : EIATTR_CBANK_PARAM_SIZE
	.align		4
.L_61:
        /*0050*/ 	.byte	0x03, 0x19
        /*0052*/ 	.short	0x000c


	//----- nvinfo : EIATTR_PARAM_CBANK
	.align		4
        /*0054*/ 	.byte	0x04, 0x0a
        /*0056*/ 	.short	(.L_63 - .L_62)
	.align		4
.L_62:
        /*0058*/ 	.word	index@(.nv.constant0._Z13compressPathsPii)
        /*005c*/ 	.short	0x0380
        /*005e*/ 	.short	0x000c


	//----- nvinfo : EIATTR_SW_WAR
	.align		4
.L_63:
        /*0060*/ 	.byte	0x04, 0x36
        /*0062*/ 	.short	(.L_65 - .L_64)
.L_64:
        /*0064*/ 	.word	0x00000008
.L_65:


//--------------------- .nv.info._Z24performUnionsAndCompressP4EdgeiiPiPxS2_S1_ --------------------------
	.section	.nv.info._Z24performUnionsAndCompressP4EdgeiiPiPxS2_S1_,"",@"SHT_CUDA_INFO"
	.sectionflags	@""
	.align	4


	//----- nvinfo : EIATTR_CUDA_API_VERSION
	.align		4
        /*0000*/ 	.byte	0x04, 0x37
        /*0002*/ 	.short	(.L_67 - .L_66)
.L_66:
        /*0004*/ 	.word	0x00000082


	//----- nvinfo : EIATTR_KPARAM_INFO
	.align		4
.L_67:
        /*0008*/ 	.byte	0x04, 0x17
        /*000a*/ 	.short	(.L_69 - .L_68)
.L_68:
        /*000c*/ 	.word	0x00000000
        /*0010*/ 	.short	0x0006
        /*0012*/ 	.short	0x0028
        /*0014*/ 	.byte	0x00, 0xf5, 0x21, 0x00


	//----- nvinfo : EIATTR_KPARAM_INFO
	.align		4
.L_69:
        /*0018*/ 	.byte	0x04, 0x17
        /*001a*/ 	.short	(.L_71 - .L_70)
.L_70:
        /*001c*/ 	.word	0x00000000
        /*0020*/ 	.short	0x0005
        /*0022*/ 	.short	0x0020
        /*0024*/ 	.byte	0x00, 0xf5, 0x21, 0x00


	//----- nvinfo : EIATTR_KPARAM_INFO
	.align		4
.L_71:
        /*0028*/ 	.byte	0x04, 0x17
        /*002a*/ 	.short	(.L_73 - .L_72)
.L_72:
        /*002c*/ 	.word	0x00000000
        /*0030*/ 	.short	0x0004
        /*0032*/ 	.short	0x0018
        /*0034*/ 	.byte	0x00, 0xf5, 0x21, 0x00


	//----- nvinfo : EIATTR_KPARAM_INFO
	.align		4
.L_73:
        /*0038*/ 	.byte	0x04, 0x17
        /*003a*/ 	.short	(.L_75 - .L_74)
.L_74:
        /*003c*/ 	.word	0x00000000
        /*0040*/ 	.short	0x0003
        /*0042*/ 	.short	0x0010
        /*0044*/ 	.byte	0x00, 0xf5, 0x21, 0x00


	//----- nvinfo : EIATTR_KPARAM_INFO
	.align		4
.L_75:
        /*0048*/ 	.byte	0x04, 0x17
        /*004a*/ 	.short	(.L_77 - .L_76)
.L_76:
        /*004c*/ 	.word	0x00000000
        /*0050*/ 	.short	0x0002
        /*0052*/ 	.short	0x000c
        /*0054*/ 	.byte	0x00, 0xf0, 0x11, 0x00


	//----- nvinfo : EIATTR_KPARAM_INFO
	.align		4
.L_77:
        /*0058*/ 	.byte	0x04, 0x17
        /*005a*/ 	.short	(.L_79 - .L_78)
.L_78:
        /*005c*/ 	.word	0x00000000
        /*0060*/ 	.short	0x0001
        /*0062*/ 	.short	0x0008
        /*0064*/ 	.byte	0x00, 0xf0, 0x11, 0x00


	//----- nvinfo : EIATTR_KPARAM_INFO
	.align		4
.L_79:
        /*0068*/ 	.byte	0x04, 0x17
        /*006a*/ 	.short	(.L_81 - .L_80)
.L_80:
        /*006c*/ 	.word	0x00000000
        /*0070*/ 	.short	0x0000
        /*0072*/ 	.short	0x0000
        /*0074*/ 	.byte	0x00, 0xf5, 0x21, 0x00


	//----- nvinfo : EIATTR_SPARSE_MMA_MASK
	.align		4
.L_81:
        /*0078*/ 	.byte	0x03, 0x50
        /*007a*/ 	.short	0x0000


	//----- nvinfo : EIATTR_MAXREG_COUNT
	.align		4
        /*007c*/ 	.byte	0x03, 0x1b
        /*007e*/ 	.short	0x00ff


	//----- nvinfo : EIATTR_MERCURY_ISA_VERSION
	.align		4
        /*0080*/ 	.byte	0x03, 0x5f
        /*0082*/ 	.short	0x0101


	//----- nvinfo : EIATTR_VRC_CTA_INIT_COUNT
	.align		4
        /*0084*/ 	.byte	0x02, 0x4a
	.zero		1
	.zero		1


	//----- nvinfo : EIATTR_EXIT_INSTR_OFFSETS
	.align		4
        /*0088*/ 	.byte	0x04, 0x1c
        /*008a*/ 	.short	(.L_83 - .L_82)


	//   ....[0]....
.L_82:
        /*008c*/ 	.word	0x00000070


	//   ....[1]....
        /*0090*/ 	.word	0x000000e0


	//   ....[2]....
        /*0094*/ 	.word	0x000005c0


	//   ....[3]....
        /*0098*/ 	.word	0x000005f0


	//   ....[4]....
        /*009c*/ 	.word	0x00000670


	//   ....[5]....
        /*00a0*/ 	.word	0x00000790


	//----- nvinfo : EIATTR_CRS_STACK_SIZE
	.align		4
.L_83:
        /*00a4*/ 	.byte	0x04, 0x1e
        /*00a6*/ 	.short	(.L_85 - .L_84)
.L_84:
        /*00a8*/ 	.word	0x00000000


	//----- nvinfo : EIATTR_CBANK_PARAM_SIZE
	.align		4
.L_85:
        /*00ac*/ 	.byte	0x03, 0x19
        /*00ae*/ 	.short	0x0030


	//----- nvinfo : EIATTR_PARAM_CBANK
	.align		4
        /*00b0*/ 	.byte	0x04, 0x0a
        /*00b2*/ 	.short	(.L_87 - .L_86)
	.align		4
.L_86:
        /*00b4*/ 	.word	index@(.nv.constant0._Z24performUnionsAndCompressP4EdgeiiPiPxS2_S1_)
        /*00b8*/ 	.short	0x0380
        /*00ba*/ 	.short	0x0030


	//----- nvinfo : EIATTR_SW_WAR
	.align		4
.L_87:
        /*00bc*/ 	.byte	0x04, 0x36
        /*00be*/ 	.short	(.L_89 - .L_88)
.L_88:
        /*00c0*/ 	.word	0x00000008
.L_89:


//--------------------- .nv.info._Z16findCheapestEdgeP4EdgeiPiPx --------------------------
	.section	.nv.info._Z16findCheapestEdgeP4EdgeiPiPx,"",@"SHT_CUDA_INFO"
	.sectionflags	@""
	.align	4


	//----- nvinfo : EIATTR_CUDA_API_VERSION
	.align		4
        /*0000*/ 	.byte	0x04, 0x37
        /*0002*/ 	.short	(.L_91 - .L_90)
.L_90:
        /*0004*/ 	.word	0x00000082


	//----- nvinfo : EIATTR_KPARAM_INFO
	.align		4
.L_91:
        /*0008*/ 	.byte	0x04, 0x17
        /*000a*/ 	.short	(.L_93 - .L_92)
.L_92:
        /*000c*/ 	.word	0x00000000
        /*0010*/ 	.short	0x0003
        /*0012*/ 	.short	0x0018
        /*0014*/ 	.byte	0x00, 0xf5, 0x21, 0x00


	//----- nvinfo : EIATTR_KPARAM_INFO
	.align		4
.L_93:
        /*0018*/ 	.byte	0x04, 0x17
        /*001a*/ 	.short	(.L_95 - .L_94)
.L_94:
        /*001c*/ 	.word	0x00000000
        /*0020*/ 	.short	0x0002
        /*0022*/ 	.short	0x0010
        /*0024*/ 	.byte	0x00, 0xf5, 0x21, 0x00


	//----- nvinfo : EIATTR_KPARAM_INFO
	.align		4
.L_95:
        /*0028*/ 	.byte	0x04, 0x17
        /*002a*/ 	.short	(.L_97 - .L_96)
.L_96:
        /*002c*/ 	.word	0x00000000
        /*0030*/ 	.short	0x0001
        /*0032*/ 	.short	0x0008
        /*0034*/ 	.byte	0x00, 0xf0, 0x11, 0x00


	//----- nvinfo : EIATTR_KPARAM_INFO
	.align		4
.L_97:
        /*0038*/ 	.byte	0x04, 0x17
        /*003a*/ 	.short	(.L_99 - .L_98)
.L_98:
        /*003c*/ 	.word	0x00000000
        /*0040*/ 	.short	0x0000
        /*0042*/ 	.short	0x0000
        /*0044*/ 	.byte	0x00, 0xf5, 0x21, 0x00


	//----- nvinfo : EIATTR_SPARSE_MMA_MASK
	.align		4
.L_99:
        /*0048*/ 	.byte	0x03, 0x50
        /*004a*/ 	.short	0x0000


	//----- nvinfo : EIATTR_MAXREG_COUNT
	.align		4
        /*004c*/ 	.byte	0x03, 0x1b
        /*004e*/ 	.short	0x00ff


	//----- nvinfo : EIATTR_MERCURY_ISA_VERSION
	.align		4
        /*0050*/ 	.byte	0x03, 0x5f
        /*0052*/ 	.short	0x0101


	//----- nvinfo : EIATTR_VRC_CTA_INIT_COUNT
	.align		4
        /*0054*/ 	.byte	0x02, 0x4a
	.zero		1
	.zero		1


	//----- nvinfo : EIATTR_EXIT_INSTR_OFFSETS
	.align		4
        /*0058*/ 	.byte	0x04, 0x1c
        /*005a*/ 	.short	(.L_101 - .L_100)


	//   ....[0]....
.L_100:
        /*005c*/ 	.word	0x00000070


	//   ....[1]....
        /*0060*/ 	.word	0x000003a0


	//   ....[2]....
        /*0064*/ 	.word	0x00000500


	//----- nvinfo : EIATTR_CRS_STACK_SIZE
	.align		4
.L_101:
        /*0068*/ 	.byte	0x04, 0x1e
        /*006a*/ 	.short	(.L_103 - .L_102)
.L_102:
        /*006c*/ 	.word	0x00000000


	//----- nvinfo : EIATTR_CBANK_PARAM_SIZE
	.align		4
.L_103:
        /*0070*/ 	.byte	0x03, 0x19
        /*0072*/ 	.short	0x0020


	//----- nvinfo : EIATTR_PARAM_CBANK
	.align		4
        /*0074*/ 	.byte	0x04, 0x0a
        /*0076*/ 	.short	(.L_105 - .L_104)
	.align		4
.L_104:
        /*0078*/ 	.word	index@(.nv.constant0._Z16findCheapestEdgeP4EdgeiPiPx)
        /*007c*/ 	.short	0x0380
        /*007e*/ 	.short	0x0020


	//----- nvinfo : EIATTR_SW_WAR
	.align		4
.L_105:
        /*0080*/ 	.byte	0x04, 0x36
        /*0082*/ 	.short	(.L_107 - .L_106)
.L_106:
        /*0084*/ 	.word	0x00000008
.L_107:


//--------------------- .nv.info._Z13resetCheapestPxi --------------------------
	.section	.nv.info._Z13resetCheapestPxi,"",@"SHT_CUDA_INFO"
	.sectionflags	@""
	.align	4


	//----- nvinfo : EIATTR_CUDA_API_VERSION
	.align		4
        /*0000*/ 	.byte	0x04, 0x37
        /*0002*/ 	.short	(.L_109 - .L_108)
.L_108:
        /*0004*/ 	.word	0x00000082


	//----- nvinfo : EIATTR_KPARAM_INFO
	.align		4
.L_109:
        /*0008*/ 	.byte	0x04, 0x17
        /*000a*/ 	.short	(.L_111 - .L_110)
.L_110:
        /*000c*/ 	.word	0x00000000
        /*0010*/ 	.short	0x0001
        /*0012*/ 	.short	0x0008
        /*0014*/ 	.byte	0x00, 0xf0, 0x11, 0x00


	//----- nvinfo : EIATTR_KPARAM_INFO
	.align		4
.L_111:
        /*0018*/ 	.byte	0x04, 0x17
        /*001a*/ 	.short	(.L_113 - .L_112)
.L_112:
        /*001c*/ 	.word	0x00000000
        /*0020*/ 	.short	0x0000
        /*0022*/ 	.short	0x0000
        /*0024*/ 	.byte	0x00, 0xf5, 0x21, 0x00


	//----- nvinfo : EIATTR_SPARSE_MMA_MASK
	.align		4
.L_113:
        /*0028*/ 	.byte	0x03, 0x50
        /*002a*/ 	.short	0x0000


	//----- nvinfo : EIATTR_MAXREG_COUNT
	.align		4
        /*002c*/ 	.byte	0x03, 0x1b
        /*002e*/ 	.short	0x00ff


	//----- nvinfo : EIATTR_MERCURY_ISA_VERSION
	.align		4
        /*0030*/ 	.byte	0x03, 0x5f
        /*0032*/ 	.short	0x0101


	//----- nvinfo : EIATTR_VRC_CTA_INIT_COUNT
	.align		4
        /*0034*/ 	.byte	0x02, 0x4a
	.zero		1
	.zero		1


	//----- nvinfo : EIATTR_EXIT_INSTR_OFFSETS
	.align		4
        /*0038*/ 	.byte	0x04, 0x1c
        /*003a*/ 	.short	(.L_115 - .L_114)


	//   ....[0]....
.L_114:
        /*003c*/ 	.word	0x00000070


	//   ....[1]....
        /*0040*/ 	.word	0x000000e0


	//----- nvinfo : EIATTR_CBANK_PARAM_SIZE
	.align		4
.L_115:
        /*0044*/ 	.byte	0x03, 0x19
        /*0046*/ 	.short	0x000c


	//----- nvinfo : EIATTR_PARAM_CBANK
	.align		4
        /*0048*/ 	.byte	0x04, 0x0a
        /*004a*/ 	.short	(.L_117 - .L_116)
	.align		4
.L_116:
        /*004c*/ 	.word	index@(.nv.constant0._Z13resetCheapestPxi)
        /*0050*/ 	.short	0x0380
        /*0052*/ 	.short	0x000c


	//----- nvinfo : EIATTR_SW_WAR
	.align		4
.L_117:
        /*0054*/ 	.byte	0x04, 0x36
        /*0056*/ 	.short	(.L_119 - .L_118)
.L_118:
        /*0058*/ 	.word	0x00000008
.L_119:


//--------------------- .nv.callgraph             --------------------------
	.section	.nv.callgraph,"",@"SHT_CUDA_CALLGRAPH"
	.align	4
	.sectionentsize	8
	.align		4
        /*0000*/ 	.word	0x00000000
	.align		4
        /*0004*/ 	.word	0xffffffff
	.align		4
        /*0008*/ 	.word	0x00000000
	.align		4
        /*000c*/ 	.word	0xfffffffe
	.align		4
        /*0010*/ 	.word	0x00000000
	.align		4
        /*0014*/ 	.word	0xfffffffd
	.align		4
        /*0018*/ 	.word	0x00000000
	.align		4
        /*001c*/ 	.word	0xfffffffc


//--------------------- .text._Z15countComponentsPiiPjPx --------------------------
	.section	.text._Z15countComponentsPiiPjPx,"ax",@progbits
	.align	128
        .global         _Z15countComponentsPiiPjPx
        .type           _Z15countComponentsPiiPjPx,@function
        .size           _Z15countComponentsPiiPjPx,(.L_x_39 - _Z15countComponentsPiiPjPx)
        .other          _Z15countComponentsPiiPjPx,@"STO_CUDA_ENTRY STV_DEFAULT"
_Z15countComponentsPiiPjPx:
.text._Z15countComponentsPiiPjPx:
[----:B------:R-:W-:Y:S01]  /*0000*/  LDC R1, c[0x0][0x37c] ;  /* 0x0000df00ff017b82 */ /* 0x000fe20000000800 */
[----:B------:R-:W0:Y:S07]  /*0010*/  S2R R0, SR_TID.X ;  /* 0x0000000000007919 */ /* 0x000e2e0000002100 */
[----:B------:R-:W0:Y:S01]  /*0020*/  S2UR UR4, SR_CTAID.X ;  /* 0x00000000000479c3 */ /* 0x000e220000002500 */
[----:B------:R-:W1:Y:S01]  /*0030*/  LDCU UR5, c[0x0][0x388] ;  /* 0x00007100ff0577ac */ /* 0x000e620008000800 */
[----:B------:R-:W-:Y:S01]  /*0040*/  BSSY.RECONVERGENT B0, `(.L_x_0) ;  /* 0x0000023000007945 */ /* 0x000fe20003800200 */
[----:B------:R-:W-:Y:S01]  /*0050*/  IMAD.MOV.U32 R8, RZ, RZ, RZ ;  /* 0x000000ffff087224 */ /* 0x000fe200078e00ff */
[----:B------:R-:W2:Y:S04]  /*0060*/  LDCU.64 UR6, c[0x0][0x358] ;  /* 0x00006b00ff0677ac */ /* 0x000ea80008000a00 */
[----:B------:R-:W0:Y:S02]  /*0070*/  LDC R9, c[0x0][0x360] ;  /* 0x0000d800ff097b82 */ /* 0x000e240000000800 */
[----:B0-----:R-:W-:-:S05]  /*0080*/  IMAD R0, R9, UR4, R0 ;  /* 0x0000000409007c24 */ /* 0x001fca000f8e0200 */
[----:B-1----:R-:W-:-:S13]  /*0090*/  ISETP.GE.U32.AND P0, PT, R0, UR5, PT ;  /* 0x0000000500007c0c */ /* 0x002fda000bf06070 */
[----:B--2---:R-:W-:Y:S05]  /*00a0*/  @P0 BRA `(.L_x_1) ;  /* 0x0000000000700947 */ /* 0x004fea0003800000 */
[----:B------:R-:W0:Y:S01]  /*00b0*/  LDCU UR4, c[0x0][0x370] ;  /* 0x00006e00ff0477ac */ /* 0x000e220008000800 */
[----:B------:R-:W-:Y:S02]  /*00c0*/  IMAD.MOV.U32 R8, RZ, RZ, RZ ;  /* 0x000000ffff087224 */ /* 0x000fe400078e00ff */
[----:B0-----:R-:W-:-:S07]  /*00d0*/  IMAD R9, R9, UR4, RZ ;  /* 0x0000000409097c24 */ /* 0x001fce000f8e02ff */
.L_x_5:
[----:B------:R-:W0:Y:S02]  /*00e0*/  LDC.64 R6, c[0x0][0x380] ;  /* 0x0000e000ff067b82 */ /* 0x000e240000000a00 */
[----:B0-----:R-:W-:-:S05]  /*00f0*/  IMAD.WIDE R2, R0, 0x4, R6 ;  /* 0x0000000400027825 */ /* 0x001fca00078e0206 */
[----:B------:R-:W2:Y:S01]  /*0100*/  LDG.E R5, desc[UR6][R2.64] ;  /* 0x0000000602057981 */ /* 0x000ea2000c1e1900 */
[----:B------:R-:W-:Y:S01]  /*0110*/  BSSY.RECONVERGENT B1, `(.L_x_2) ;  /* 0x000000d000017945 */ /* 0x000fe20003800200 */
[----:B------:R-:W-:Y:S01]  /*0120*/  IMAD.MOV.U32 R11, RZ, RZ, R0 ;  /* 0x000000ffff0b7224 */ /* 0x000fe200078e0000 */
[----:B--2---:R-:W-:-:S13]  /*0130*/  ISETP.NE.AND P0, PT, R5, R0, PT ;  /* 0x000000000500720c */ /* 0x004fda0003f05270 */
[----:B------:R-:W-:Y:S05]  /*0140*/  @!P0 BRA `(.L_x_3) ;  /* 0x0000000000248947 */ /* 0x000fea0003800000 */
[----:B------:R-:W-:Y:S01]  /*0150*/  BSSY.RECONVERGENT B2, `(.L_x_3) ;  /* 0x0000008000027945 */ /* 0x000fe20003800200 */
.L_x_4:
[----:B------:R-:W-:-:S05]  /*0160*/  IMAD.WIDE R4, R5, 0x4, R6 ;  /* 0x0000000405047825 */ /* 0x000fca00078e0206 */
[----:B------:R-:W2:Y:S04]  /*0170*/  LDG.E R11, desc[UR6][R4.64] ;  /* 0x00000006040b7981 */ /* 0x000ea8000c1e1900 */
[----:B--2---:R0:W-:Y:S02]  /*0180*/  STG.E desc[UR6][R2.64], R11 ;  /* 0x0000000b02007986 */ /* 0x0041e4000c101906 */
[----:B0-----:R-:W-:-:S05]  /*0190*/  IMAD.WIDE R2, R11, 0x4, R6 ;  /* 0x000000040b027825 */ /* 0x001fca00078e0206 */
[----:B------:R-:W2:Y:S02]  /*01a0*/  LDG.E R5, desc[UR6][R2.64] ;  /* 0x0000000602057981 */ /* 0x000ea4000c1e1900 */
[----:B--2---:R-:W-:-:S13]  /*01b0*/  ISETP.NE.AND P0, PT, R5, R11, PT ;  /* 0x0000000b0500720c */ /* 0x004fda0003f05270 */
[----:B------:R-:W-:Y:S05]  /*01c0*/  @P0 BRA `(.L_x_4) ;  /* 0xfffffffc00e40947 */ /* 0x000fea000383ffff */
[----:B------:R-:W-:Y:S05]  /*01d0*/  BSYNC.RECONVERGENT B2 ;  /* 0x0000000000027941 */ /* 0x000fea0003800200 */
.L_x_3:
[----:B------:R-:W-:Y:S05]  /*01e0*/  BSYNC.RECONVERGENT B1 ;  /* 0x0000000000017941 */ /* 0x000fea0003800200 */
.L_x_2:
[----:B------:R-:W0:Y:S01]  /*01f0*/  LDCU UR4, c[0x0][0x388] ;  /* 0x00007100ff0477ac */ /* 0x000e220008000800 */
[----:B------:R-:W-:Y:S01]  /*0200*/  ISETP.NE.AND P0, PT, R11, R0, PT ;  /* 0x000000000b00720c */ /* 0x000fe20003f05270 */
[----:B------:R-:W-:Y:S02]  /*0210*/  IMAD.IADD R0, R9, 0x1, R0 ;  /* 0x0000000109007824 */ /* 0x000fe400078e0200 */
[----:B------:R-:W-:-:S10]  /*0220*/  VIADD R2, R8, 0x1 ;  /* 0x0000000108027836 */ /* 0x000fd40000000000 */
[----:B------:R-:W-:Y:S01]  /*0230*/  @P0 IMAD.MOV R2, RZ, RZ, R8 ;  /* 0x000000ffff020224 */ /* 0x000fe200078e0208 */
[----:B0-----:R-:W-:-:S03]  /*0240*/  ISETP.GE.U32.AND P1, PT, R0, UR4, PT ;  /* 0x0000000400007c0c */ /* 0x001fc6000bf26070 */
[----:B------:R-:W-:-:S10]  /*0250*/  IMAD.MOV.U32 R8, RZ, RZ, R2 ;  /* 0x000000ffff087224 */ /* 0x000fd400078e0002 */
[----:B------:R-:W-:Y:S05]  /*0260*/  @!P1 BRA `(.L_x_5) ;  /* 0xfffffffc009c9947 */ /* 0x000fea000383ffff */
.L_x_1:
[----:B------:R-:W-:Y:S05]  /*0270*/  BSYNC.RECONVERGENT B0 ;  /* 0x0000000000007941 */ /* 0x000fea0003800200 */
.L_x_0:
[----:B------:R-:W0:Y:S01]  /*0280*/  S2R R0, SR_LANEID ;  /* 0x0000000000007919 */ /* 0x000e220000000000 */
[----:B------:R-:W1:Y:S08]  /*0290*/  REDUX.SUM UR5, R8 ;  /* 0x00000000080573c4 */ /* 0x000e70000000c000 */
[----:B------:R-:W2:Y:S01]  /*02a0*/  LDC.64 R2, c[0x0][0x390] ;  /* 0x0000e400ff027b82 */ /* 0x000ea20000000a00 */
[----:B------:R-:W-:-:S02]  /*02b0*/  VOTEU.ANY UR4, UPT, PT ;  /* 0x0000000000047886 */ /* 0x000fc400038e0100 */
[----:B------:R-:W-:Y:S01]  /*02c0*/  UFLO.U32 UR4, UR4 ;  /* 0x00000004000472bd */ /* 0x000fe200080e0000 */
[----:B-1----:R-:W-:-:S05]  /*02d0*/  IMAD.U32 R5, RZ, RZ, UR5 ;  /* 0x00000005ff057e24 */ /* 0x002fca000f8e00ff */
[----:B0-----:R-:W-:-:S13]  /*02e0*/  ISETP.EQ.U32.AND P0, PT, R0, UR4, PT ;  /* 0x0000000400007c0c */ /* 0x001fda000bf02070 */
[----:B--2---:R0:W-:Y:S04]  /*02f0*/  @P0 REDG.E.ADD.STRONG.GPU desc[UR6][R2.64], R5 ;  /* 0x000000050200098e */ /* 0x0041e8000c12e106 */
[----:B------:R-:W2:Y:S02]  /*0300*/  LDG.E R0, desc[UR6][R2.64] ;  /* 0x0000000602007981 */ /* 0x000ea4000c1e1900 */
[----:B--2---:R-:W-:-:S13]  /*0310*/  ISETP.NE.AND P0, PT, R0, 0x1, PT ;  /* 0x000000010000780c */ /* 0x004fda0003f05270 */
[----:B0-----:R-:W-:Y:S05]  /*0320*/  @P0 EXIT ;  /* 0x000000000000094d */ /* 0x001fea0003800000 */
[----:B------:R-:W0:Y:S02]  /*0330*/  LDC.64 R2, c[0x0][0x398] ;  /* 0x0000e600ff027b82 */ /* 0x000e240000000a00 */
[----:B0-----:R-:W2:Y:S02]  /*0340*/  LDG.E.64 R4, desc[UR6][R2.64] ;  /* 0x0000000602047981 */ /* 0x001ea4000c1e1b00 */
[----:B--2---:R-:W-:-:S04]  /*0350*/  IMAD.WIDE.U32 R6, R5, 0x12a28fe5, RZ ;  /* 0x12a28fe505067825 */ /* 0x004fc800078e00ff */
[----:B------:R-:W-:-:S04]  /*0360*/  IMAD.WIDE.U32 R8, P0, R4, -0x768fa0cf, R6 ;  /* 0x89705f3104087825 */ /* 0x000fc80007800006 */
[C---:B------:R-:W-:Y:S01]  /*0370*/  IMAD.WIDE.U32 R6, R4.reuse, 0x12a28fe5, RZ ;  /* 0x12a28fe504067825 */ /* 0x040fe200078e00ff */
[----:B------:R-:W-:-:S04]  /*0380*/  IADD3 R10, P1, PT, R4, R9, RZ ;  /* 0x00000009040a7210 */ /* 0x000fc80007f3e0ff */
[----:B------:R-:W-:Y:S02]  /*0390*/  IADD3.X R11, PT, PT, RZ, R5, RZ, P0, P1 ;  /* 0x00000005ff0b7210 */ /* 0x000fe400007e24ff */
[----:B------:R-:W-:Y:S02]  /*03a0*/  IADD3 RZ, P0, PT, R7, R8, RZ ;  /* 0x0000000807ff7210 */ /* 0x000fe40007f1e0ff */
[----:B------:R-:W-:-:S03]  /*03b0*/  ISETP.LT.AND P1, PT, R5, RZ, PT ;  /* 0x000000ff0500720c */ /* 0x000fc60003f21270 */
[----:B------:R-:W-:-:S03]  /*03c0*/  IMAD.WIDE.U32.X R6, R5, -0x768fa0cf, R10, P0 ;  /* 0x89705f3105067825 */ /* 0x000fc600000e040a */
[----:B------:R-:W-:-:S05]  /*03d0*/  IADD3 R0, P0, PT, -R4, R6, RZ ;  /* 0x0000000604007210 */ /* 0x000fca0007f1e1ff */
[----:B------:R-:W-:Y:S01]  /*03e0*/  IMAD.X R6, R7, 0x1, ~R5, P0 ;  /* 0x0000000107067824 */ /* 0x000fe200000e0e05 */
[----:B------:R-:W-:-:S04]  /*03f0*/  IADD3 R7, P0, PT, R0, -0x12a28fe5, RZ ;  /* 0xed5d701b00077810 */ /* 0x000fc80007f1e0ff */
[----:B------:R-:W-:Y:S02]  /*0400*/  IADD3.X R9, PT, PT, R6, 0x768fa0ce, RZ, P0, !PT ;  /* 0x768fa0ce06097810 */ /* 0x000fe400007fe4ff */
[----:B------:R-:W-:Y:S02]  /*0410*/  SEL R7, R7, R0, P1 ;  /* 0x0000000007077207 */ /* 0x000fe40000800000 */
[----:B------:R-:W-:-:S04]  /*0420*/  SEL R0, R9, R6, P1 ;  /* 0x0000000609007207 */ /* 0x000fc80000800000 */
[----:B------:R-:W-:-:S04]  /*0430*/  SHF.R.S64 R7, R7, 0x1d, R0 ;  /* 0x0000001d07077819 */ /* 0x000fc80000001000 */
[----:B------:R-:W-:-:S04]  /*0440*/  LEA.HI R7, P0, R0, R7, RZ, 0x1 ;  /* 0x0000000700077211 */ /* 0x000fc800078108ff */
[----:B------:R-:W-:Y:S01]  /*0450*/  LEA.HI.X.SX32 R0, R0, RZ, 0x3, P0 ;  /* 0x000000ff00007211 */ /* 0x000fe200000f1eff */
[----:B------:R-:W-:-:S04]  /*0460*/  IMAD.WIDE.U32 R4, R7, -0x3b9aca07, R4 ;  /* 0xc46535f907047825 */ /* 0x000fc800078e0004 */
[----:B------:R-:W-:-:S05]  /*0470*/  IMAD R0, R0, -0x3b9aca07, RZ ;  /* 0xc46535f900007824 */ /* 0x000fca00078e02ff */
[----:B------:R-:W-:-:S05]  /*0480*/  IADD3 R5, PT, PT, R5, -R7, R0 ;  /* 0x8000000705057210 */ /* 0x000fca0007ffe000 */
[----:B------:R-:W-:Y:S01]  /*0490*/  STG.E.64 desc[UR6][R2.64], R4 ;  /* 0x0000000402007986 */ /* 0x000fe2000c101b06 */
[----:B------:R-:W-:Y:S05]  /*04a0*/  EXIT ;  /* 0x000000000000794d */ /* 0x000fea0003800000 */
.L_x_6:
[----:B------:R-:W-:-:S00]  /*04b0*/  BRA `(.L_x_6) ;  /* 0xfffffffc00fc7947 */ /* 0x000fc0000383ffff */
[----:B------:R-:W-:-:S00]  /*04c0*/  NOP ;  /* 0x0000000000007918 */ /* 0x000fc00000000000 */
        /* <DEDUP_REMOVED lines=11> */
.L_x_39:


//--------------------- .text._Z13compressPathsPii --------------------------
	.section	.text._Z13compressPathsPii,"ax",@progbits
	.align	128
        .global         _Z13compressPathsPii
        .type           _Z13compressPathsPii,@function
        .size           _Z13compressPathsPii,(.L_x_40 - _Z13compressPathsPii)
        .other          _Z13compressPathsPii,@"STO_CUDA_ENTRY STV_DEFAULT"
_Z13compressPathsPii:
.text._Z13compressPathsPii:
[----:B------:R-:W-:Y:S01]  /*0000*/  LDC R1, c[0x0][0x37c] ;  /* 0x0000df00ff017b82 */ /* 0x000fe20000000800 */
[----:B------:R-:W0:Y:S07]  /*0010*/  S2R R0, SR_TID.X ;  /* 0x0000000000007919 */ /* 0x000e2e0000002100 */
[----:B------:R-:W0:Y:S01]  /*0020*/  S2UR UR4, SR_CTAID.X ;  /* 0x00000000000479c3 */ /* 0x000e220000002500 */
[----:B------:R-:W1:Y:S07]  /*0030*/  LDCU UR5, c[0x0][0x388] ;  /* 0x00007100ff0577ac */ /* 0x000e6e0008000800 */
[----:B------:R-:W0:Y:S02]  /*0040*/  LDC R5, c[0x0][0x360] ;  /* 0x0000d800ff057b82 */ /* 0x000e240000000800 */
[----:B0-----:R-:W-:-:S05]  /*0050*/  IMAD R5, R5, UR4, R0 ;  /* 0x0000000405057c24 */ /* 0x001fca000f8e0200 */
[----:B-1----:R-:W-:-:S13]  /*0060*/  ISETP.GE.AND P0, PT, R5, UR5, PT ;  /* 0x0000000505007c0c */ /* 0x002fda000bf06270 */
[----:B------:R-:W-:Y:S05]  /*0070*/  @P0 EXIT ;  /* 0x000000000000094d */ /* 0x000fea0003800000 */
[----:B------:R-:W0:Y:S01]  /*0080*/  LDC.64 R6, c[0x0][0x380] ;  /* 0x0000e000ff067b82 */ /* 0x000e220000000a00 */
[----:B------:R-:W1:Y:S01]  /*0090*/  LDCU.64 UR4, c[0x0][0x358] ;  /* 0x00006b00ff0477ac */ /* 0x000e620008000a00 */
[----:B0-----:R-:W-:-:S05]  /*00a0*/  IMAD.WIDE R2, R5, 0x4, R6 ;  /* 0x0000000405027825 */ /* 0x001fca00078e0206 */
[----:B-1----:R-:W2:Y:S02]  /*00b0*/  LDG.E R0, desc[UR4][R2.64] ;  /* 0x0000000402007981 */ /* 0x002ea4000c1e1900 */
[----:B--2---:R-:W-:-:S13]  /*00c0*/  ISETP.NE.AND P0, PT, R0, R5, PT ;  /* 0x000000050000720c */ /* 0x004fda0003f05270 */
[----:B------:R-:W-:Y:S05]  /*00d0*/  @!P0 EXIT ;  /* 0x000000000000894d */ /* 0x000fea0003800000 */
.L_x_7:
[----:B------:R-:W-:-:S06]  /*00e0*/  IMAD.WIDE R4, R0, 0x4, R6 ;  /* 0x0000000400047825 */ /* 0x000fcc00078e0206 */
[----:B------:R-:W2:Y:S04]  /*00f0*/  LDG.E R5, desc[UR4][R4.64] ;  /* 0x0000000404057981 */ /* 0x000ea8000c1e1900 */
[----:B--2---:R0:W-:Y:S02]  /*0100*/  STG.E desc[UR4][R2.64], R5 ;  /* 0x0000000502007986 */ /* 0x0041e4000c101904 */
[----:B0-----:R-:W-:-:S05]  /*0110*/  IMAD.WIDE R2, R5, 0x4, R6 ;  /* 0x0000000405027825 */ /* 0x001fca00078e0206 */
[----:B------:R-:W2:Y:S02]  /*0120*/  LDG.E R0, desc[UR4][R2.64] ;  /* 0x0000000402007981 */ /* 0x000ea4000c1e1900 */
[----:B--2---:R-:W-:-:S13]  /*0130*/  ISETP.NE.AND P0, PT, R0, R5, PT ;  /* 0x000000050000720c */ /* 0x004fda0003f05270 */
[----:B------:R-:W-:Y:S05]  /*0140*/  @P0 BRA `(.L_x_7) ;  /* 0xfffffffc00e40947 */ /* 0x000fea000383ffff */
[----:B------:R-:W-:Y:S05]  /*0150*/  EXIT ;  /* 0x000000000000794d */ /* 0x000fea0003800000 */
.L_x_8:
        /* <DEDUP_REMOVED lines=10> */
.L_x_40:


//--------------------- .text._Z24performUnionsAndCompressP4EdgeiiPiPxS2_S1_ --------------------------
	.section	.text._Z24performUnionsAndCompressP4EdgeiiPiPxS2_S1_,"ax",@progbits
	.align	128
        .global         _Z24performUnionsAndCompressP4EdgeiiPiPxS2_S1_
        .type           _Z24performUnionsAndCompressP4EdgeiiPiPxS2_S1_,@function
        .size           _Z24performUnionsAndCompressP4EdgeiiPiPxS2_S1_,(.L_x_38 - _Z24performUnionsAndCompressP4EdgeiiPiPxS2_S1_)
        .other          _Z24performUnionsAndCompressP4EdgeiiPiPxS2_S1_,@"STO_CUDA_ENTRY STV_DEFAULT"
_Z24performUnionsAndCompressP4EdgeiiPiPxS2_S1_:
.text._Z24performUnionsAndCompressP4EdgeiiPiPxS2_S1_:
        /* <DEDUP_REMOVED lines=10> */
[----:B0-----:R-:W-:-:S06]  /*00a0*/  IMAD.WIDE R2, R5, 0x8, R2 ;  /* 0x0000000805027825 */ /* 0x001fcc00078e0202 */
[----:B-1----:R-:W2:Y:S02]  /*00b0*/  LDG.E.64 R2, desc[UR6][R2.64] ;  /* 0x0000000602027981 */ /* 0x002ea4000c1e1b00 */
[----:B--2---:R-:W-:-:S04]  /*00c0*/  ISETP.NE.U32.AND P0, PT, R2, -0x1, PT ;  /* 0xffffffff0200780c */ /* 0x004fc80003f05070 */
[----:B------:R-:W-:-:S13]  /*00d0*/  ISETP.NE.AND.EX P0, PT, R3, 0x7fffffff, PT, P0 ;  /* 0x7fffffff0300780c */ /* 0x000fda0003f05300 */
[----:B------:R-:W-:Y:S05]  /*00e0*/  @!P0 EXIT ;  /* 0x000000000000894d */ /* 0x000fea0003800000 */
[----:B------:R-:W0:Y:S01]  /*00f0*/  LDCU UR9, c[0x0][0x388] ;  /* 0x00007100ff0977ac */ /* 0x000e220008000800 */
[----:B------:R-:W-:Y:S01]  /*0100*/  BSSY.RECONVERGENT B0, `(.L_x_9) ;  /* 0x000001c000007945 */ /* 0x000fe20003800200 */
[----:B0-----:R-:W-:-:S06]  /*0110*/  USHF.R.S32.HI UR8, URZ, 0x1f, UR9 ;  /* 0x0000001fff087899 */ /* 0x001fcc0008011409 */
[----:B------:R-:W-:-:S04]  /*0120*/  LOP3.LUT R0, R3, UR8, RZ, 0xfc, !PT ;  /* 0x0000000803007c12 */ /* 0x000fc8000f8efcff */
[----:B------:R-:W-:-:S13]  /*0130*/  ISETP.NE.U32.AND P0, PT, R0, RZ, PT ;  /* 0x000000ff0000720c */ /* 0x000fda0003f05070 */
[----:B------:R-:W-:Y:S05]  /*0140*/  @P0 BRA `(.L_x_10) ;  /* 0x00000000004c0947 */ /* 0x000fea0003800000 */
[----:B------:R-:W0:Y:S01]  /*0150*/  I2F.U32.RP R0, UR9 ;  /* 0x0000000900007d06 */ /* 0x000e220008209000 */
[----:B------:R-:W-:-:S07]  /*0160*/  ISETP.NE.U32.AND P1, PT, RZ, UR9, PT ;  /* 0x00000009ff007c0c */ /* 0x000fce000bf25070 */
[----:B0-----:R-:W0:Y:S02]  /*0170*/  MUFU.RCP R0, R0 ;  /* 0x0000000000007308 */ /* 0x001e240000001000 */
[----:B0-----:R-:W-:-:S06]  /*0180*/  VIADD R4, R0, 0xffffffe ;  /* 0x0ffffffe00047836 */ /* 0x001fcc0000000000 */
[----:B------:R0:W1:Y:S02]  /*0190*/  F2I.FTZ.U32.TRUNC.NTZ R5, R4 ;  /* 0x0000000400057305 */ /* 0x000064000021f000 */
[----:B0-----:R-:W-:Y:S02]  /*01a0*/  IMAD.MOV.U32 R4, RZ, RZ, RZ ;  /* 0x000000ffff047224 */ /* 0x001fe400078e00ff */
[----:B-1----:R-:W-:-:S04]  /*01b0*/  IMAD.MOV R3, RZ, RZ, -R5 ;  /* 0x000000ffff037224 */ /* 0x002fc800078e0a05 */
[----:B------:R-:W-:-:S04]  /*01c0*/  IMAD R3, R3, UR9, RZ ;  /* 0x0000000903037c24 */ /* 0x000fc8000f8e02ff */
[----:B------:R-:W-:-:S04]  /*01d0*/  IMAD.HI.U32 R5, R5, R3, R4 ;  /* 0x0000000305057227 */ /* 0x000fc800078e0004 */
[----:B------:R-:W-:Y:S02]  /*01e0*/  IMAD.MOV.U32 R3, RZ, RZ, RZ ;  /* 0x000000ffff037224 */ /* 0x000fe400078e00ff */
[----:B------:R-:W-:-:S04]  /*01f0*/  IMAD.HI.U32 R5, R5, R2, RZ ;  /* 0x0000000205057227 */ /* 0x000fc800078e00ff */
[----:B------:R-:W-:-:S04]  /*0200*/  IMAD.MOV R5, RZ, RZ, -R5 ;  /* 0x000000ffff057224 */ /* 0x000fc800078e0a05 */
[----:B------:R-:W-:-:S05]  /*0210*/  IMAD R2, R5, UR9, R2 ;  /* 0x0000000905027c24 */ /* 0x000fca000f8e0202 */
[----:B------:R-:W-:-:S13]  /*0220*/  ISETP.GE.U32.AND P0, PT, R2, UR9, PT ;  /* 0x0000000902007c0c */ /* 0x000fda000bf06070 */
[----:B------:R-:W-:-:S05]  /*0230*/  @P0 VIADD R2, R2, -UR9 ;  /* 0x8000000902020c36 */ /* 0x000fca0008000000 */
[----:B------:R-:W-:-:S13]  /*0240*/  ISETP.GE.U32.AND P0, PT, R2, UR9, PT ;  /* 0x0000000902007c0c */ /* 0x000fda000bf06070 */
[----:B------:R-:W-:Y:S01]  /*0250*/  @P0 VIADD R2, R2, -UR9 ;  /* 0x8000000902020c36 */ /* 0x000fe20008000000 */
[----:B------:R-:W-:Y:S01]  /*0260*/  @!P1 LOP3.LUT R2, RZ, UR9, RZ, 0x33, !PT ;  /* 0x00000009ff029c12 */ /* 0x000fe2000f8e33ff */
[----:B------:R-:W-:Y:S06]  /*0270*/  BRA `(.L_x_11) ;  /* 0x0000000000107947 */ /* 0x000fec0003800000 */
.L_x_10:
[----:B------:R-:W-:-:S07]  /*0280*/  MOV R0, 0x2a0 ;  /* 0x000002a000007802 */ /* 0x000fce0000000f00 */
[----:B------:R-:W-:Y:S05]  /*0290*/  CALL.REL.NOINC `($__internal_0_$__cuda_sm20_rem_s64) ;  /* 0x0000000400407944 */ /* 0x000fea0003c00000 */
[----:B------:R-:W-:Y:S02]  /*02a0*/  IMAD.MOV.U32 R2, RZ, RZ, R4 ;  /* 0x000000ffff027224 */ /* 0x000fe400078e0004 */
[----:B------:R-:W-:-:S07]  /*02b0*/  IMAD.MOV.U32 R3, RZ, RZ, R5 ;  /* 0x000000ffff037224 */ /* 0x000fce00078e0005 */
.L_x_11:
[----:B------:R-:W-:Y:S05]  /*02c0*/  BSYNC.RECONVERGENT B0 ;  /* 0x0000000000007941 */ /* 0x000fea0003800200 */
.L_x_9:
[----:B------:R-:W0:Y:S01]  /*02d0*/  LDCU.64 UR4, c[0x0][0x380] ;  /* 0x00007000ff0477ac */ /* 0x000e220008000a00 */
[----:B------:R-:W1:Y:S01]  /*02e0*/  LDC.64 R6, c[0x0][0x390] ;  /* 0x0000e400ff067b82 */ /* 0x000e620000000a00 */
[----:B0-----:R-:W-:-:S04]  /*02f0*/  LEA R10, P0, R2, UR4, 0x4 ;  /* 0x00000004020a7c11 */ /* 0x001fc8000f8020ff */
[----:B------:R-:W-:-:S05]  /*0300*/  LEA.HI.X R11, R2, UR5, R3, 0x4, P0 ;  /* 0x00000005020b7c11 */ /* 0x000fca00080f2403 */
[----:B------:R-:W1:Y:S04]  /*0310*/  LDG.E R5, desc[UR6][R10.64] ;  /* 0x000000060a057981 */ /* 0x000e68000c1e1900 */
[----:B------:R-:W2:Y:S04]  /*0320*/  LDG.E R15, desc[UR6][R10.64+0x4] ;  /* 0x000004060a0f7981 */ /* 0x000ea8000c1e1900 */
[----:B------:R0:W5:Y:S04]  /*0330*/  LDG.E R0, desc[UR6][R10.64+0x8] ;  /* 0x000008060a007981 */ /* 0x000168000c1e1900 */
[----:B------:R0:W5:Y:S01]  /*0340*/  LDG.E.U8 R8, desc[UR6][R10.64+0xc] ;  /* 0x00000c060a087981 */ /* 0x000162000c1e1100 */
[----:B-1----:R-:W-:-:S05]  /*0350*/  IMAD.WIDE R12, R5, 0x4, R6 ;  /* 0x00000004050c7825 */ /* 0x002fca00078e0206 */
[----:B------:R-:W3:Y:S01]  /*0360*/  LDG.E R14, desc[UR6][R12.64] ;  /* 0x000000060c0e7981 */ /* 0x000ee2000c1e1900 */
[----:B------:R-:W-:Y:S01]  /*0370*/  BSSY.RECONVERGENT B0, `(.L_x_12) ;  /* 0x000000e000007945 */ /* 0x000fe20003800200 */
[----:B--2---:R-:W-:Y:S02]  /*0380*/  SHF.R.S32.HI R16, RZ, 0x1f, R15 ;  /* 0x0000001fff107819 */ /* 0x004fe4000001140f */
[----:B------:R-:W-:Y:S02]  /*0390*/  MOV R4, R15 ;  /* 0x0000000f00047202 */ /* 0x000fe40000000f00 */
[----:B---3--:R-:W-:-:S13]  /*03a0*/  ISETP.NE.AND P0, PT, R14, R5, PT ;  /* 0x000000050e00720c */ /* 0x008fda0003f05270 */
[----:B0-----:R-:W-:Y:S05]  /*03b0*/  @!P0 BRA `(.L_x_13) ;  /* 0x0000000000248947 */ /* 0x001fea0003800000 */
[----:B------:R-:W-:Y:S01]  /*03c0*/  BSSY.RECONVERGENT B1, `(.L_x_13) ;  /* 0x0000008000017945 */ /* 0x000fe20003800200 */
.L_x_14:
        /* <DEDUP_REMOVED lines=8> */
.L_x_13:
[----:B------:R-:W-:Y:S05]  /*0450*/  BSYNC.RECONVERGENT B0 ;  /* 0x0000000000007941 */ /* 0x000fea0003800200 */
.L_x_12:
[----:B------:R-:W0:Y:S02]  /*0460*/  LDCU.64 UR4, c[0x0][0x390] ;  /* 0x00007200ff0477ac */ /* 0x000e240008000a00 */
[----:B0-----:R-:W-:-:S04]  /*0470*/  LEA R10, P0, R15, UR4, 0x2 ;  /* 0x000000040f0a7c11 */ /* 0x001fc8000f8010ff */
[----:B------:R-:W-:-:S05]  /*0480*/  LEA.HI.X R11, R15, UR5, R16, 0x2, P0 ;  /* 0x000000050f0b7c11 */ /* 0x000fca00080f1410 */
[----:B------:R-:W2:Y:S01]  /*0490*/  LDG.E R9, desc[UR6][R10.64] ;  /* 0x000000060a097981 */ /* 0x000ea2000c1e1900 */
[----:B------:R-:W-:Y:S01]  /*04a0*/  BSSY.RECONVERGENT B0, `(.L_x_15) ;  /* 0x000000e000007945 */ /* 0x000fe20003800200 */
[----:B--2---:R-:W-:-:S13]  /*04b0*/  ISETP.NE.AND P0, PT, R9, R4, PT ;  /* 0x000000040900720c */ /* 0x004fda0003f05270 */
[----:B------:R-:W-:Y:S05]  /*04c0*/  @!P0 BRA `(.L_x_16) ;  /* 0x00000000002c8947 */ /* 0x000fea0003800000 */
[----:B------:R-:W-:Y:S01]  /*04d0*/  BSSY.RECONVERGENT B1, `(.L_x_17) ;  /* 0x0000008000017945 */ /* 0x000fe20003800200 */
.L_x_18:
        /* <DEDUP_REMOVED lines=8> */
.L_x_17:
[--C-:B------:R-:W-:Y:S01]  /*0560*/  SHF.R.S32.HI R16, RZ, 0x1f, R4.reuse ;  /* 0x0000001fff107819 */ /* 0x100fe20000011404 */
[----:B------:R-:W-:-:S07]  /*0570*/  IMAD.MOV.U32 R15, RZ, RZ, R4 ;  /* 0x000000ffff0f7224 */ /* 0x000fce00078e0004 */
.L_x_16:
[----:B------:R-:W-:Y:S05]  /*0580*/  BSYNC.RECONVERGENT B0 ;  /* 0x0000000000007941 */ /* 0x000fea0003800200 */
.L_x_15:
[----:B------:R-:W-:Y:S02]  /*0590*/  ISETP.NE.AND P0, PT, R5, R4, PT ;  /* 0x000000040500720c */ /* 0x000fe40003f05270 */
[----:B------:R-:W-:-:S04]  /*05a0*/  LEA R6, P1, R15, UR4, 0x2 ;  /* 0x000000040f067c11 */ /* 0x000fc8000f8210ff */
[----:B------:R-:W-:-:S07]  /*05b0*/  LEA.HI.X R7, R15, UR5, R16, 0x2, P1 ;  /* 0x000000050f077c11 */ /* 0x000fce00088f1410 */
[----:B------:R-:W-:Y:S05]  /*05c0*/  @!P0 EXIT ;  /* 0x000000000000894d */ /* 0x000fea0003800000 */
[----:B------:R-:W2:Y:S02]  /*05d0*/  ATOMG.E.CAS.STRONG.GPU PT, R7, [R6], R4, R5 ;  /* 0x00000004060773a9 */ /* 0x000ea400001ee105 */
[----:B--2---:R-:W-:-:S13]  /*05e0*/  ISETP.NE.AND P0, PT, R7, R4, PT ;  /* 0x000000040700720c */ /* 0x004fda0003f05270 */
[----:B------:R-:W-:Y:S05]  /*05f0*/  @P0 EXIT ;  /* 0x000000000000094d */ /* 0x000fea0003800000 */
[----:B------:R-:W0:Y:S01]  /*0600*/  LDCU.64 UR4, c[0x0][0x3a8] ;  /* 0x00007500ff0477ac */ /* 0x000e220008000a00 */
[----:B------:R-:W-:Y:S02]  /*0610*/  IMAD.MOV.U32 R7, RZ, RZ, 0x1 ;  /* 0x00000001ff077424 */ /* 0x000fe400078e00ff */
[----:B------:R-:W-:Y:S01]  /*0620*/  IMAD.MOV.U32 R6, RZ, RZ, RZ ;  /* 0x000000ffff067224 */ /* 0x000fe200078e00ff */
[----:B0-----:R-:W-:-:S04]  /*0630*/  LEA R4, P0, R2, UR4, 0x2 ;  /* 0x0000000402047c11 */ /* 0x001fc8000f8010ff */
[----:B------:R-:W-:-:S05]  /*0640*/  LEA.HI.X R5, R2, UR5, R3, 0x2, P0 ;  /* 0x0000000502057c11 */ /* 0x000fca00080f1403 */
[----:B------:R-:W2:Y:S02]  /*0650*/  ATOMG.E.CAS.STRONG.GPU PT, R4, [R4], R6, R7 ;  /* 0x00000006040473a9 */ /* 0x000ea400001ee107 */
[----:B--2---:R-:W-:-:S13]  /*0660*/  ISETP.NE.AND P0, PT, R4, RZ, PT ;  /* 0x000000ff0400720c */ /* 0x004fda0003f05270 */
[----:B------:R-:W-:Y:S05]  /*0670*/  @P0 EXIT ;  /* 0x000000000000094d */ /* 0x000fea0003800000 */
[----:B-----5:R-:W-:Y:S01]  /*0680*/  ISETP.NE.AND P0, PT, R8, 0x64, PT ;  /* 0x000000640800780c */ /* 0x020fe20003f05270 */
[----:B------:R-:W-:-:S12]  /*0690*/  BSSY.RECONVERGENT B0, `(.L_x_19) ;  /* 0x000000b000007945 */ /* 0x000fd80003800200 */
[----:B------:R-:W-:Y:S05]  /*06a0*/  @!P0 BRA `(.L_x_20) ;  /* 0x0000000000208947 */ /* 0x000fea0003800000 */
[----:B------:R-:W-:-:S13]  /*06b0*/  ISETP.NE.AND P0, PT, R8, 0x74, PT ;  /* 0x000000740800780c */ /* 0x000fda0003f05270 */
[----:B------:R-:W-:Y:S05]  /*06c0*/  @!P0 BRA `(.L_x_21) ;  /* 0x0000000000108947 */ /* 0x000fea0003800000 */
[----:B------:R-:W-:-:S13]  /*06d0*/  ISETP.NE.AND P0, PT, R8, 0x67, PT ;  /* 0x000000670800780c */ /* 0x000fda0003f05270 */
[----:B------:R-:W-:Y:S05]  /*06e0*/  @P0 BRA `(.L_x_22) ;  /* 0x0000000000140947 */ /* 0x000fea0003800000 */
[----:B------:R-:W-:Y:S01]  /*06f0*/  IMAD.SHL.U32 R0, R0, 0x2, RZ ;  /* 0x0000000200007824 */ /* 0x000fe200078e00ff */
[----:B------:R-:W-:Y:S06]  /*0700*/  BRA `(.L_x_22) ;  /* 0x00000000000c7947 */ /* 0x000fec0003800000 */
.L_x_21:
[----:B------:R-:W-:Y:S01]  /*0710*/  IMAD R0, R0, 0x5, RZ ;  /* 0x0000000500007824 */ /* 0x000fe200078e02ff */
[----:B------:R-:W-:Y:S06]  /*0720*/  BRA `(.L_x_22) ;  /* 0x0000000000047947 */ /* 0x000fec0003800000 */
.L_x_20:
[----:B------:R-:W-:-:S07]  /*0730*/  IMAD R0, R0, 0x3, RZ ;  /* 0x0000000300007824 */ /* 0x000fce00078e02ff */
.L_x_22:
[----:B------:R-:W-:Y:S05]  /*0740*/  BSYNC.RECONVERGENT B0 ;  /* 0x0000000000007941 */ /* 0x000fea0003800200 */
.L_x_19:
[----:B------:R-:W0:Y:S01]  /*0750*/  LDC.64 R4, c[0x0][0x3a0] ;  /* 0x0000e800ff047b82 */ /* 0x000e220000000a00 */
[--C-:B------:R-:W-:Y:S01]  /*0760*/  SHF.R.S32.HI R3, RZ, 0x1f, R0.reuse ;  /* 0x0000001fff037819 */ /* 0x100fe20000011400 */
[----:B------:R-:W-:-:S05]  /*0770*/  IMAD.MOV.U32 R2, RZ, RZ, R0 ;  /* 0x000000ffff027224 */ /* 0x000fca00078e0000 */
[----:B0-----:R-:W-:Y:S01]  /*0780*/  REDG.E.ADD.64.STRONG.GPU desc[UR6][R4.64], R2 ;  /* 0x000000020400798e */ /* 0x001fe2000c12e506 */
[----:B------:R-:W-:Y:S05]  /*0790*/  EXIT ;  /* 0x000000000000794d */ /* 0x000fea0003800000 */
        .weak           $__internal_0_$__cuda_sm20_rem_s64
        .type           $__internal_0_$__cuda_sm20_rem_s64,@function
        .size           $__internal_0_$__cuda_sm20_rem_s64,(.L_x_38 - $__internal_0_$__cuda_sm20_rem_s64)
$__internal_0_$__cuda_sm20_rem_s64:
[----:B------:R-:W0:Y:S01]  /*07a0*/  LDCU UR10, c[0x0][0x388] ;  /* 0x00007100ff0a77ac */ /* 0x000e220008000800 */
[----:B------:R-:W-:Y:S02]  /*07b0*/  UISETP.GE.AND UP0, UPT, UR8, URZ, UPT ;  /* 0x000000ff0800728c */ /* 0x000fe4000bf06270 */
[----:B0-----:R-:W-:-:S04]  /*07c0*/  UIADD3 UR4, UP1, UPT, URZ, -UR10, URZ ;  /* 0x8000000aff047290 */ /* 0x001fc8000ff3e0ff */
[----:B------:R-:W-:Y:S02]  /*07d0*/  UIADD3.X UR5, UPT, UPT, URZ, ~UR8, URZ, UP1, !UPT ;  /* 0x80000008ff057290 */ /* 0x000fe40008ffe4ff */
[----:B------:R-:W-:Y:S02]  /*07e0*/  USEL UR4, UR4, UR10, !UP0 ;  /* 0x0000000a04047287 */ /* 0x000fe4000c000000 */
[----:B------:R-:W-:-:S09]  /*07f0*/  USEL UR5, UR5, UR8, !UP0 ;  /* 0x0000000805057287 */ /* 0x000fd2000c000000 */
[----:B------:R-:W0:Y:S08]  /*0800*/  I2F.U64.RP R8, UR4 ;  /* 0x0000000400087d12 */ /* 0x000e300008309000 */
[----:B0-----:R-:W0:Y:S02]  /*0810*/  MUFU.RCP R8, R8 ;  /* 0x0000000800087308 */ /* 0x001e240000001000 */
[----:B0-----:R-:W-:-:S06]  /*0820*/  VIADD R4, R8, 0x1ffffffe ;  /* 0x1ffffffe08047836 */ /* 0x001fcc0000000000 */
[----:B------:R-:W0:Y:S02]  /*0830*/  F2I.U64.TRUNC R4, R4 ;  /* 0x0000000400047311 */ /* 0x000e24000020d800 */
[----:B0-----:R-:W-:-:S04]  /*0840*/  IMAD.WIDE.U32 R6, R4, UR4, RZ ;  /* 0x0000000404067c25 */ /* 0x001fc8000f8e00ff */
[----:B------:R-:W-:Y:S01]  /*0850*/  IMAD R7, R4, UR5, R7 ;  /* 0x0000000504077c24 */ /* 0x000fe2000f8e0207 */
[----:B------:R-:W-:-:S03]  /*0860*/  IADD3 R9, P0, PT, RZ, -R6, RZ ;  /* 0x80000006ff097210 */ /* 0x000fc60007f1e0ff */
[----:B------:R-:W-:Y:S02]  /*0870*/  IMAD R7, R5, UR4, R7 ;  /* 0x0000000405077c24 */ /* 0x000fe4000f8e0207 */
[----:B------:R-:W-:-:S03]  /*0880*/  IMAD.HI.U32 R6, R4, R9, RZ ;  /* 0x0000000904067227 */ /* 0x000fc600078e00ff */
[----:B------:R-:W-:Y:S01]  /*0890*/  IADD3.X R11, PT, PT, RZ, ~R7, RZ, P0, !PT ;  /* 0x80000007ff0b7210 */ /* 0x000fe200007fe4ff */
[----:B------:R-:W-:-:S04]  /*08a0*/  IMAD.MOV.U32 R7, RZ, RZ, R4 ;  /* 0x000000ffff077224 */ /* 0x000fc800078e0004 */
[----:B------:R-:W-:-:S04]  /*08b0*/  IMAD.WIDE.U32 R6, P0, R4, R11, R6 ;  /* 0x0000000b04067225 */ /* 0x000fc80007800006 */
[C---:B------:R-:W-:Y:S02]  /*08c0*/  IMAD R13, R5.reuse, R11, RZ ;  /* 0x0000000b050d7224 */ /* 0x040fe400078e02ff */
[----:B------:R-:W-:-:S04]  /*08d0*/  IMAD.HI.U32 R6, P1, R5, R9, R6 ;  /* 0x0000000905067227 */ /* 0x000fc80007820006 */
[----:B------:R-:W-:Y:S01]  /*08e0*/  IMAD.HI.U32 R11, R5, R11, RZ ;  /* 0x0000000b050b7227 */ /* 0x000fe200078e00ff */
[----:B------:R-:W-:-:S03]  /*08f0*/  IADD3 R7, P2, PT, R13, R6, RZ ;  /* 0x000000060d077210 */ /* 0x000fc60007f5e0ff */
[----:B------:R-:W-:Y:S01]  /*0900*/  IMAD.X R6, R11, 0x1, R5, P0 ;  /* 0x000000010b067824 */ /* 0x000fe200000e0605 */
[----:B------:R-:W-:Y:S01]  /*0910*/  IADD3 R11, P4, PT, RZ, -R2, RZ ;  /* 0x80000002ff0b7210 */ /* 0x000fe20007f9e0ff */
[----:B------:R-:W-:-:S03]  /*0920*/  IMAD.WIDE.U32 R4, R7, UR4, RZ ;  /* 0x0000000407047c25 */ /* 0x000fc6000f8e00ff */
[----:B------:R-:W-:Y:S01]  /*0930*/  IADD3.X R9, PT, PT, RZ, RZ, R6, P2, P1 ;  /* 0x000000ffff097210 */ /* 0x000fe200017e2406 */
[----:B------:R-:W-:Y:S01]  /*0940*/  IMAD R6, R7, UR5, R5 ;  /* 0x0000000507067c24 */ /* 0x000fe2000f8e0205 */
[----:B------:R-:W-:Y:S02]  /*0950*/  IADD3 R5, P0, PT, RZ, -R4, RZ ;  /* 0x80000004ff057210 */ /* 0x000fe40007f1e0ff */
[----:B------:R-:W-:Y:S01]  /*0960*/  ISETP.GE.AND P1, PT, R3, RZ, PT ;  /* 0x000000ff0300720c */ /* 0x000fe20003f26270 */
[----:B------:R-:W-:Y:S02]  /*0970*/  IMAD R4, R9, UR4, R6 ;  /* 0x0000000409047c24 */ /* 0x000fe4000f8e0206 */
[----:B------:R-:W-:-:S04]  /*0980*/  IMAD.HI.U32 R6, R7, R5, RZ ;  /* 0x0000000507067227 */ /* 0x000fc800078e00ff */
[----:B------:R-:W-:-:S04]  /*0990*/  IMAD.X R4, RZ, RZ, ~R4, P0 ;  /* 0x000000ffff047224 */ /* 0x000fc800000e0e04 */
[----:B------:R-:W-:-:S04]  /*09a0*/  IMAD.WIDE.U32 R6, P0, R7, R4, R6 ;  /* 0x0000000407067225 */ /* 0x000fc80007800006 */
[C---:B------:R-:W-:Y:S02]  /*09b0*/  IMAD R8, R9.reuse, R4, RZ ;  /* 0x0000000409087224 */ /* 0x040fe400078e02ff */
[----:B------:R-:W-:Y:S01]  /*09c0*/  IMAD.HI.U32 R5, P2, R9, R5, R6 ;  /* 0x0000000509057227 */ /* 0x000fe20007840006 */
[----:B------:R-:W-:-:S03]  /*09d0*/  SEL R6, R11, R2, !P1 ;  /* 0x000000020b067207 */ /* 0x000fc60004800000 */
[----:B------:R-:W-:Y:S01]  /*09e0*/  IMAD.HI.U32 R4, R9, R4, RZ ;  /* 0x0000000409047227 */ /* 0x000fe200078e00ff */
[----:B------:R-:W-:-:S03]  /*09f0*/  IADD3 R5, P3, PT, R8, R5, RZ ;  /* 0x0000000508057210 */ /* 0x000fc60007f7e0ff */
[----:B------:R-:W-:Y:S02]  /*0a00*/  IMAD.X R8, RZ, RZ, ~R3, P4 ;  /* 0x000000ffff087224 */ /* 0x000fe400020e0e03 */
[----:B------:R-:W-:-:S03]  /*0a10*/  IMAD.HI.U32 R2, R5, R6, RZ ;  /* 0x0000000605027227 */ /* 0x000fc600078e00ff */
[----:B------:R-:W-:Y:S01]  /*0a20*/  SEL R8, R8, R3, !P1 ;  /* 0x0000000308087207 */ /* 0x000fe20004800000 */
[----:B------:R-:W-:Y:S02]  /*0a30*/  IMAD.X R9, R4, 0x1, R9, P0 ;  /* 0x0000000104097824 */ /* 0x000fe400000e0609 */
[----:B------:R-:W-:-:S03]  /*0a40*/  IMAD.MOV.U32 R3, RZ, RZ, RZ ;  /* 0x000000ffff037224 */ /* 0x000fc600078e00ff */
[----:B------:R-:W-:Y:S01]  /*0a50*/  IADD3.X R9, PT, PT, RZ, RZ, R9, P3, P2 ;  /* 0x000000ffff097210 */ /* 0x000fe20001fe4409 */
[----:B------:R-:W-:-:S04]  /*0a60*/  IMAD.WIDE.U32 R2, R5, R8, R2 ;  /* 0x0000000805027225 */ /* 0x000fc800078e0002 */
[C---:B------:R-:W-:Y:S02]  /*0a70*/  IMAD R5, R9.reuse, R8, RZ ;  /* 0x0000000809057224 */ /* 0x040fe400078e02ff */
[----:B------:R-:W-:-:S04]  /*0a80*/  IMAD.HI.U32 R2, P0, R9, R6, R2 ;  /* 0x0000000609027227 */ /* 0x000fc80007800002 */
[----:B------:R-:W-:Y:S01]  /*0a90*/  IMAD.HI.U32 R4, R9, R8, RZ ;  /* 0x0000000809047227 */ /* 0x000fe200078e00ff */
[----:B------:R-:W-:-:S04]  /*0aa0*/  IADD3 R5, P2, PT, R5, R2, RZ ;  /* 0x0000000205057210 */ /* 0x000fc80007f5e0ff */
[----:B------:R-:W-:Y:S01]  /*0ab0*/  IADD3.X R4, PT, PT, R4, RZ, RZ, P0, !PT ;  /* 0x000000ff04047210 */ /* 0x000fe200007fe4ff */
[----:B------:R-:W-:-:S04]  /*0ac0*/  IMAD.WIDE.U32 R2, R5, UR4, RZ ;  /* 0x0000000405027c25 */ /* 0x000fc8000f8e00ff */
[----:B------:R-:W-:Y:S01]  /*0ad0*/  IMAD.X R4, RZ, RZ, R4, P2 ;  /* 0x000000ffff047224 */ /* 0x000fe200010e0604 */
[----:B------:R-:W-:Y:S01]  /*0ae0*/  IADD3 R6, P2, PT, -R2, R6, RZ ;  /* 0x0000000602067210 */ /* 0x000fe20007f5e1ff */
[----:B------:R-:W-:-:S03]  /*0af0*/  IMAD R5, R5, UR5, R3 ;  /* 0x0000000505057c24 */ /* 0x000fc6000f8e0203 */
[----:B------:R-:W-:Y:S01]  /*0b00*/  ISETP.GE.U32.AND P0, PT, R6, UR4, PT ;  /* 0x0000000406007c0c */ /* 0x000fe2000bf06070 */
[----:B------:R-:W-:-:S04]  /*0b10*/  IMAD R4, R4, UR4, R5 ;  /* 0x0000000404047c24 */ /* 0x000fc8000f8e0205 */
[----:B------:R-:W-:Y:S01]  /*0b20*/  IMAD.X R5, R8, 0x1, ~R4, P2 ;  /* 0x0000000108057824 */ /* 0x000fe200010e0e04 */
[----:B------:R-:W-:-:S04]  /*0b30*/  IADD3 R3, P2, PT, R6, -UR4, RZ ;  /* 0x8000000406037c10 */ /* 0x000fc8000ff5e0ff */
[C---:B------:R-:W-:Y:S02]  /*0b40*/  ISETP.GE.U32.AND.EX P0, PT, R5.reuse, UR5, PT, P0 ;  /* 0x0000000505007c0c */ /* 0x040fe4000bf06100 */
[----:B------:R-:W-:Y:S02]  /*0b50*/  IADD3.X R2, PT, PT, R5, ~UR5, RZ, P2, !PT ;  /* 0x8000000505027c10 */ /* 0x000fe400097fe4ff */
[----:B------:R-:W-:Y:S02]  /*0b60*/  SEL R3, R3, R6, P0 ;  /* 0x0000000603037207 */ /* 0x000fe40000000000 */
[----:B------:R-:W-:Y:S02]  /*0b70*/  SEL R2, R2, R5, P0 ;  /* 0x0000000502027207 */ /* 0x000fe40000000000 */
[C---:B------:R-:W-:Y:S02]  /*0b80*/  ISETP.GE.U32.AND P0, PT, R3.reuse, UR4, PT ;  /* 0x0000000403007c0c */ /* 0x040fe4000bf06070 */
[----:B------:R-:W-:-:S02]  /*0b90*/  IADD3 R4, P2, PT, R3, -UR4, RZ ;  /* 0x8000000403047c10 */ /* 0x000fc4000ff5e0ff */
[C---:B------:R-:W-:Y:S02]  /*0ba0*/  ISETP.GE.U32.AND.EX P0, PT, R2.reuse, UR5, PT, P0 ;  /* 0x0000000502007c0c */ /* 0x040fe4000bf06100 */
[----:B------:R-:W-:Y:S02]  /*0bb0*/  IADD3.X R5, PT, PT, R2, ~UR5, RZ, P2, !PT ;  /* 0x8000000502057c10 */ /* 0x000fe400097fe4ff */
[----:B------:R-:W-:Y:S02]  /*0bc0*/  SEL R4, R4, R3, P0 ;  /* 0x0000000304047207 */ /* 0x000fe40000000000 */
[----:B------:R-:W-:Y:S02]  /*0bd0*/  SEL R5, R5, R2, P0 ;  /* 0x0000000205057207 */ /* 0x000fe40000000000 */
[----:B------:R-:W-:Y:S02]  /*0be0*/  IADD3 R3, P2, PT, RZ, -R4, RZ ;  /* 0x80000004ff037210 */ /* 0x000fe40007f5e0ff */
[----:B------:R-:W-:-:S02]  /*0bf0*/  ISETP.NE.U32.AND P0, PT, RZ, UR10, PT ;  /* 0x0000000aff007c0c */ /* 0x000fc4000bf05070 */
[----:B------:R-:W-:Y:S01]  /*0c00*/  SEL R4, R3, R4, !P1 ;  /* 0x0000000403047207 */ /* 0x000fe20004800000 */
[----:B------:R-:W-:Y:S01]  /*0c10*/  IMAD.X R2, RZ, RZ, ~R5, P2 ;  /* 0x000000ffff027224 */ /* 0x000fe200010e0e05 */
[----:B------:R-:W-:Y:S01]  /*0c20*/  ISETP.NE.AND.EX P0, PT, RZ, UR8, PT, P0 ;  /* 0x00000008ff007c0c */ /* 0x000fe2000bf05300 */
[----:B------:R-:W-:-:S03]  /*0c30*/  IMAD.MOV.U32 R3, RZ, RZ, 0x0 ;  /* 0x00000000ff037424 */ /* 0x000fc600078e00ff */
[----:B------:R-:W-:Y:S01]  /*0c40*/  SEL R5, R2, R5, !P1 ;  /* 0x0000000502057207 */ /* 0x000fe20004800000 */
[----:B------:R-:W-:Y:S01]  /*0c50*/  IMAD.MOV.U32 R2, RZ, RZ, R0 ;  /* 0x000000ffff027224 */ /* 0x000fe200078e0000 */
[----:B------:R-:W-:Y:S02]  /*0c60*/  SEL R4, R4, 0xffffffff, P0 ;  /* 0xffffffff04047807 */ /* 0x000fe40000000000 */
[----:B------:R-:W-:Y:S01]  /*0c70*/  SEL R5, R5, 0xffffffff, P0 ;  /* 0xffffffff05057807 */ /* 0x000fe20000000000 */
[----:B------:R-:W-:Y:S06]  /*0c80*/  RET.REL.NODEC R2 `(_Z24performUnionsAndCompressP4EdgeiiPiPxS2_S1_) ;  /* 0xfffffff002dc7950 */ /* 0x000fec0003c3ffff */
.L_x_23:
        /* <DEDUP_REMOVED lines=15> */
.L_x_38:


//--------------------- .text._Z16findCheapestEdgeP4EdgeiPiPx --------------------------
	.section	.text._Z16findCheapestEdgeP4EdgeiPiPx,"ax",@progbits
	.align	128
        .global         _Z16findCheapestEdgeP4EdgeiPiPx
        .type           _Z16findCheapestEdgeP4EdgeiPiPx,@function
        .size           _Z16findCheapestEdgeP4EdgeiPiPx,(.L_x_42 - _Z16findCheapestEdgeP4EdgeiPiPx)
        .other          _Z16findCheapestEdgeP4EdgeiPiPx,@"STO_CUDA_ENTRY STV_DEFAULT"
_Z16findCheapestEdgeP4EdgeiPiPx:
.text._Z16findCheapestEdgeP4EdgeiPiPx:
        /* <DEDUP_REMOVED lines=9> */
[----:B------:R-:W1:Y:S07]  /*0090*/  LDCU.64 UR4, c[0x0][0x358] ;  /* 0x00006b00ff0477ac */ /* 0x000e6e0008000a00 */
[----:B------:R-:W2:Y:S01]  /*00a0*/  LDC.64 R4, c[0x0][0x390] ;  /* 0x0000e400ff047b82 */ /* 0x000ea20000000a00 */
[----:B0-----:R-:W-:-:S05]  /*00b0*/  IMAD.WIDE R10, R2, 0x10, R10 ;  /* 0x00000010020a7825 */ /* 0x001fca00078e020a */
[----:B-1----:R-:W2:Y:S04]  /*00c0*/  LDG.E R15, desc[UR4][R10.64] ;  /* 0x000000040a0f7981 */ /* 0x002ea8000c1e1900 */
[----:B------:R-:W3:Y:S04]  /*00d0*/  LDG.E R8, desc[UR4][R10.64+0x4] ;  /* 0x000004040a087981 */ /* 0x000ee8000c1e1900 */
[----:B------:R0:W5:Y:S04]  /*00e0*/  LDG.E R9, desc[UR4][R10.64+0x8] ;  /* 0x000008040a097981 */ /* 0x000168000c1e1900 */
[----:B------:R0:W5:Y:S01]  /*00f0*/  LDG.E.U8 R0, desc[UR4][R10.64+0xc] ;  /* 0x00000c040a007981 */ /* 0x000162000c1e1100 */
[----:B--2---:R-:W-:-:S05]  /*0100*/  IMAD.WIDE R12, R15, 0x4, R4 ;  /* 0x000000040f0c7825 */ /* 0x004fca00078e0204 */
[----:B------:R-:W2:Y:S01]  /*0110*/  LDG.E R14, desc[UR4][R12.64] ;  /* 0x000000040c0e7981 */ /* 0x000ea2000c1e1900 */
[----:B------:R-:W-:Y:S01]  /*0120*/  BSSY.RECONVERGENT B0, `(.L_x_24) ;  /* 0x0000013000007945 */ /* 0x000fe20003800200 */
[----:B------:R-:W-:Y:S01]  /*0130*/  SHF.R.S32.HI R3, RZ, 0x1f, R2 ;  /* 0x0000001fff037819 */ /* 0x000fe20000011402 */
[--C-:B---3--:R-:W-:Y:S01]  /*0140*/  IMAD.MOV.U32 R16, RZ, RZ, R8.reuse ;  /* 0x000000ffff107224 */ /* 0x108fe200078e0008 */
[--C-:B------:R-:W-:Y:S01]  /*0150*/  SHF.R.S32.HI R7, RZ, 0x1f, R15.reuse ;  /* 0x0000001fff077819 */ /* 0x100fe2000001140f */
[----:B------:R-:W-:Y:S01]  /*0160*/  IMAD.MOV.U32 R6, RZ, RZ, R15 ;  /* 0x000000ffff067224 */ /* 0x000fe200078e000f */
[----:B------:R-:W-:Y:S02]  /*0170*/  SHF.R.S32.HI R17, RZ, 0x1f, R8 ;  /* 0x0000001fff117819 */ /* 0x000fe40000011408 */
[----:B--2---:R-:W-:-:S13]  /*0180*/  ISETP.NE.AND P0, PT, R14, R15, PT ;  /* 0x0000000f0e00720c */ /* 0x004fda0003f05270 */
[----:B0-----:R-:W-:Y:S05]  /*0190*/  @!P0 BRA `(.L_x_25) ;  /* 0x00000000002c8947 */ /* 0x001fea0003800000 */
[----:B------:R-:W-:Y:S01]  /*01a0*/  BSSY.RECONVERGENT B1, `(.L_x_26) ;  /* 0x0000008000017945 */ /* 0x000fe20003800200 */
.L_x_27:
        /* <DEDUP_REMOVED lines=8> */
.L_x_26:
[--C-:B------:R-:W-:Y:S01]  /*0230*/  SHF.R.S32.HI R7, RZ, 0x1f, R15.reuse ;  /* 0x0000001fff077819 */ /* 0x100fe2000001140f */
[----:B------:R-:W-:-:S07]  /*0240*/  IMAD.MOV.U32 R6, RZ, RZ, R15 ;  /* 0x000000ffff067224 */ /* 0x000fce00078e000f */
.L_x_25:
[----:B------:R-:W-:Y:S05]  /*0250*/  BSYNC.RECONVERGENT B0 ;  /* 0x0000000000007941 */ /* 0x000fea0003800200 */
.L_x_24:
        /* <DEDUP_REMOVED lines=8> */
.L_x_31:
        /* <DEDUP_REMOVED lines=8> */
.L_x_30:
[--C-:B------:R-:W-:Y:S01]  /*0360*/  SHF.R.S32.HI R17, RZ, 0x1f, R8.reuse ;  /* 0x0000001fff117819 */ /* 0x100fe20000011408 */
[----:B------:R-:W-:-:S07]  /*0370*/  IMAD.MOV.U32 R16, RZ, RZ, R8 ;  /* 0x000000ffff107224 */ /* 0x000fce00078e0008 */
.L_x_29:
[----:B------:R-:W-:Y:S05]  /*0380*/  BSYNC.RECONVERGENT B0 ;  /* 0x0000000000007941 */ /* 0x000fea0003800200 */
.L_x_28:
[----:B------:R-:W-:-:S13]  /*0390*/  ISETP.NE.AND P0, PT, R15, R16, PT ;  /* 0x000000100f00720c */ /* 0x000fda0003f05270 */
[----:B------:R-:W-:Y:S05]  /*03a0*/  @!P0 EXIT ;  /* 0x000000000000894d */ /* 0x000fea0003800000 */
        /* <DEDUP_REMOVED lines=9> */
.L_x_34:
[----:B------:R-:W-:Y:S01]  /*0440*/  IMAD R9, R9, 0x5, RZ ;  /* 0x0000000509097824 */ /* 0x000fe200078e02ff */
[----:B------:R-:W-:Y:S06]  /*0450*/  BRA `(.L_x_35) ;  /* 0x0000000000047947 */ /* 0x000fec0003800000 */
.L_x_33:
[----:B------:R-:W-:-:S07]  /*0460*/  IMAD R9, R9, 0x3, RZ ;  /* 0x0000000309097824 */ /* 0x000fce00078e02ff */
.L_x_35:
[----:B------:R-:W-:Y:S05]  /*0470*/  BSYNC.RECONVERGENT B0 ;  /* 0x0000000000007941 */ /* 0x000fea0003800200 */
.L_x_32:
[----:B------:R-:W0:Y:S01]  /*0480*/  LDCU.64 UR8, c[0x0][0x398] ;  /* 0x00007300ff0877ac */ /* 0x000e220008000a00 */
[----:B------:R-:W-:Y:S01]  /*0490*/  IMAD.WIDE R2, R9, UR6, R2 ;  /* 0x0000000609027c25 */ /* 0x000fe2000f8e0202 */
[----:B0-----:R-:W-:Y:S02]  /*04a0*/  LEA R4, P0, R6, UR8, 0x3 ;  /* 0x0000000806047c11 */ /* 0x001fe4000f8018ff */
[----:B------:R-:W-:Y:S02]  /*04b0*/  LEA R10, P1, R8, UR8, 0x3 ;  /* 0x00000008080a7c11 */ /* 0x000fe4000f8218ff */
[----:B------:R-:W-:Y:S02]  /*04c0*/  LEA.HI.X R5, R6, UR9, R7, 0x3, P0 ;  /* 0x0000000906057c11 */ /* 0x000fe400080f1c07 */
[----:B------:R-:W-:-:S03]  /*04d0*/  LEA.HI.X R11, R8, UR9, R17, 0x3, P1 ;  /* 0x00000009080b7c11 */ /* 0x000fc600088f1c11 */
[----:B------:R-:W-:Y:S04]  /*04e0*/  REDG.E.MIN.S64.STRONG.GPU desc[UR4][R4.64], R2 ;  /* 0x000000020400798e */ /* 0x000fe8000c92e704 */
[----:B------:R-:W-:Y:S01]  /*04f0*/  REDG.E.MIN.S64.STRONG.GPU desc[UR4][R10.64], R2 ;  /* 0x000000020a00798e */ /* 0x000fe2000c92e704 */
[----:B------:R-:W-:Y:S05]  /*0500*/  EXIT ;  /* 0x000000000000794d */ /* 0x000fea0003800000 */
.L_x_36:
        /* <DEDUP_REMOVED lines=15> */
.L_x_42:


//--------------------- .text._Z13resetCheapestPxi --------------------------
	.section	.text._Z13resetCheapestPxi,"ax",@progbits
	.align	128
        .global         _Z13resetCheapestPxi
        .type           _Z13resetCheapestPxi,@function
        .size           _Z13resetCheapestPxi,(.L_x_43 - _Z13resetCheapestPxi)
        .other          _Z13resetCheapestPxi,@"STO_CUDA_ENTRY STV_DEFAULT"
_Z13resetCheapestPxi:
.text._Z13resetCheapestPxi:
        /* <DEDUP_REMOVED lines=10> */
[----:B------:R-:W-:Y:S02]  /*00a0*/  MOV R4, 0xffffffff ;  /* 0xffffffff00047802 */ /* 0x000fe40000000f00 */
[----:B------:R-:W-:Y:S01]  /*00b0*/  MOV R5, 0x7fffffff ;  /* 0x7fffffff00057802 */ /* 0x000fe20000000f00 */
[----:B0-----:R-:W-:-:S05]  /*00c0*/  IMAD.WIDE R2, R7, 0x8, R2 ;  /* 0x0000000807027825 */ /* 0x001fca00078e0202 */
[----:B-1----:R-:W-:Y:S01]  /*00d0*/  STG.E.64 desc[UR4][R2.64], R4 ;  /* 0x0000000402007986 */ /* 0x002fe2000c101b04 */
[----:B------:R-:W-:Y:S05]  /*00e0*/  EXIT ;  /* 0x000000000000794d */ /* 0x000fea0003800000 */
.L_x_37:
        /* <DEDUP_REMOVED lines=9> */
.L_x_43:


//--------------------- .nv.shared.reserved.0     --------------------------
	.section	.nv.shared.reserved.0,"aw",@nobits
	.weak		__nv_reservedSMEM_offset_0_alias
	.size		__nv_reservedSMEM_offset_0_alias, 0, 64
	.other		__nv_reservedSMEM_offset_0_alias,@"STO_CUDA_RESERVED_SHARED STV_DEFAULT"
__nv_reservedSMEM_offset_0_alias:
	.zero		0
	.zero		64


//--------------------- .nv.constant0._Z15countComponentsPiiPjPx --------------------------
	.section	.nv.constant0._Z15countComponentsPiiPjPx,"a",@progbits
	.sectionflags	@""
	.align	4
.nv.constant0._Z15countComponentsPiiPjPx:
	.zero		928


//--------------------- .nv.constant0._Z13compressPathsPii --------------------------
	.section	.nv.constant0._Z13compressPathsPii,"a",@progbits
	.sectionflags	@""
	.align	4
.nv.constant0._Z13compressPathsPii:
	.zero		908


//--------------------- .nv.constant0._Z24performUnionsAndCompressP4EdgeiiPiPxS2_S1_ --------------------------
	.section	.nv.constant0._Z24performUnionsAndCompressP4EdgeiiPiPxS2_S1_,"a",@progbits
	.sectionflags	@""
	.align	4
.nv.constant0._Z24performUnionsAndCompressP4EdgeiiPiPxS2_S1_:
	.zero		944


//--------------------- .nv.constant0._Z16findCheapestEdgeP4EdgeiPiPx --------------------------
	.section	.nv.constant0._Z16findCheapestEdgeP4EdgeiPiPx,"a",@progbits
	.sectionflags	@""
	.align	4
.nv.constant0._Z16findCheapestEdgeP4EdgeiPiPx:
	.zero		928


//--------------------- .nv.constant0._Z13resetCheapestPxi --------------------------
	.section	.nv.constant0._Z13resetCheapestPxi,"a",@progbits
	.sectionflags	@""
	.align	4
.nv.constant0._Z13resetCheapestPxi:
	.zero		908


//--------------------- SYMBOLS --------------------------

	.type		.nv.reservedSmem.offset0,@object
	.size		.nv.reservedSmem.offset0,0x4
